	.target	sm_90a

	.elftype	@"ET_EXEC"


//--------------------- .note.nv.tkinfo           --------------------------
	.section	.note.nv.tkinfo,"",@"SHT_NOTE"
	.sectionflags	@"SHF_NOTE_NV_TKINFO"
	.tkinfo
        /*0018*/ 	.word	0x00000002
        /*0030*/ 	.string	""
        /*0030*/ 	.string	"ptxas"
        /*0030*/ 	.string	"Cuda compilation tools, release 13.0, V13.0.88"
        /*0030*/ 	.string	"Build cuda_13.0.r13.0/compiler.36424714_0"
        /*0030*/ 	.string	"-arch sm_90a -m 64 "



//--------------------- .note.nv.cuinfo           --------------------------
	.section	.note.nv.cuinfo,"",@"SHT_NOTE"
	.sectionflags	@"SHF_NOTE_NV_CUINFO"
        /*0018*/ 	.short	0x0002
        /*001a*/ 	.short	0x005a
        /*001c*/ 	.short	0x0082
	.zero		2


//--------------------- .nv.info                  --------------------------
	.section	.nv.info,"",@"SHT_CUDA_INFO"
	.align	4


	//----- nvinfo : EIATTR_REGCOUNT
	.align		4
        /*0000*/ 	.byte	0x04, 0x2f
        /*0002*/ 	.short	(.L_15 - .L_14)
	.align		4
.L_14:
        /*0004*/ 	.word	index@(_ZN7cutlass13device_kernelINS_4gemm6kernel13GemmUniversalIN4cute5tupleIJiiiiEEENS1_10collective13CollectiveMmaINS1_34MainloopSm90TmaGmmaWarpSpecializedILi2ENS5_IJNS4_1CILi1EEESB_SB_EEENS1_32KernelTmaWarpSpecializedPingpongEEENS5_IJNSA_ILi64EEENSA_ILi256EEENSA_ILi128EEEEEENS_10tfloat32_tENS5_IJlSB_lEEESJ_SK_NS4_8TiledMMAINS4_8MMA_AtomIJNS4_4SM904GMMA30MMA_64x256x8_F32TF32TF32_SS_TNILNSO_7ScaleInE1ELSQ_1EEEEEENS4_6LayoutISC_NS5_IJNSA_ILi0EEESU_SU_EEEEENS5_IJNS4_10UnderscoreESX_SX_EEEEENS4_13SM90_TMA_LOADENS4_14ComposedLayoutINS4_7SwizzleILi3ELi4ELi3EEENS4_18smem_ptr_flag_bitsILi32EEENST_INS5_IJNSA_ILi8EEENSA_ILi32EEEEEENS5_IJS17_SB_EEEEEEEvNS4_8identityES10_S1B_vS1C_EENS_8epilogue10collective6detail29Sm90TmaWarpSpecializedAdapterINS1F_15DefaultEpilogueISJ_SK_SK_NS1E_6thread17LinearCombinationISJ_Li1EffLNS1J_9ScaleType4KindE0ELNS_15FloatRoundStyleE2ESJ_EENS1_15EpilogueDefaultEEEEEvvEEEEvNT_6ParamsE)
        /*0008*/ 	.word	0x000000a8


	//----- nvinfo : EIATTR_FRAME_SIZE
	.align		4
.L_15:
        /*000c*/ 	.byte	0x04, 0x11
        /*000e*/ 	.short	(.L_17 - .L_16)
	.align		4
.L_16:
        /*0010*/ 	.word	index@(_ZN7cutlass13device_kernelINS_4gemm6kernel13GemmUniversalIN4cute5tupleIJiiiiEEENS1_10collective13CollectiveMmaINS1_34MainloopSm90TmaGmmaWarpSpecializedILi2ENS5_IJNS4_1CILi1EEESB_SB_EEENS1_32KernelTmaWarpSpecializedPingpongEEENS5_IJNSA_ILi64EEENSA_ILi256EEENSA_ILi128EEEEEENS_10tfloat32_tENS5_IJlSB_lEEESJ_SK_NS4_8TiledMMAINS4_8MMA_AtomIJNS4_4SM904GMMA30MMA_64x256x8_F32TF32TF32_SS_TNILNSO_7ScaleInE1ELSQ_1EEEEEENS4_6LayoutISC_NS5_IJNSA_ILi0EEESU_SU_EEEEENS5_IJNS4_10UnderscoreESX_SX_EEEEENS4_13SM90_TMA_LOADENS4_14ComposedLayoutINS4_7SwizzleILi3ELi4ELi3EEENS4_18smem_ptr_flag_bitsILi32EEENST_INS5_IJNSA_ILi8EEENSA_ILi32EEEEEENS5_IJS17_SB_EEEEEEEvNS4_8identityES10_S1B_vS1C_EENS_8epilogue10collective6detail29Sm90TmaWarpSpecializedAdapterINS1F_15DefaultEpilogueISJ_SK_SK_NS1E_6thread17LinearCombinationISJ_Li1EffLNS1J_9ScaleType4KindE0ELNS_15FloatRoundStyleE2ESJ_EENS1_15EpilogueDefaultEEEEEvvEEEEvNT_6ParamsE)
        /*0014*/ 	.word	0x00000000


	//----- nvinfo : EIATTR_MIN_STACK_SIZE
	.align		4
.L_17:
        /*0018*/ 	.byte	0x04, 0x12
        /*001a*/ 	.short	(.L_19 - .L_18)
	.align		4
.L_18:
        /*001c*/ 	.word	index@(_ZN7cutlass13device_kernelINS_4gemm6kernel13GemmUniversalIN4cute5tupleIJiiiiEEENS1_10collective13CollectiveMmaINS1_34MainloopSm90TmaGmmaWarpSpecializedILi2ENS5_IJNS4_1CILi1EEESB_SB_EEENS1_32KernelTmaWarpSpecializedPingpongEEENS5_IJNSA_ILi64EEENSA_ILi256EEENSA_ILi128EEEEEENS_10tfloat32_tENS5_IJlSB_lEEESJ_SK_NS4_8TiledMMAINS4_8MMA_AtomIJNS4_4SM904GMMA30MMA_64x256x8_F32TF32TF32_SS_TNILNSO_7ScaleInE1ELSQ_1EEEEEENS4_6LayoutISC_NS5_IJNSA_ILi0EEESU_SU_EEEEENS5_IJNS4_10UnderscoreESX_SX_EEEEENS4_13SM90_TMA_LOADENS4_14ComposedLayoutINS4_7SwizzleILi3ELi4ELi3EEENS4_18smem_ptr_flag_bitsILi32EEENST_INS5_IJNSA_ILi8EEENSA_ILi32EEEEEENS5_IJS17_SB_EEEEEEEvNS4_8identityES10_S1B_vS1C_EENS_8epilogue10collective6detail29Sm90TmaWarpSpecializedAdapterINS1F_15DefaultEpilogueISJ_SK_SK_NS1E_6thread17LinearCombinationISJ_Li1EffLNS1J_9ScaleType4KindE0ELNS_15FloatRoundStyleE2ESJ_EENS1_15EpilogueDefaultEEEEEvvEEEEvNT_6ParamsE)
        /*0020*/ 	.word	0x00000000
.L_19:


//--------------------- .nv.compat                --------------------------
	.section	.nv.compat,"",@"SHT_CUDA_COMPAT_INFO"
	.align	4
        /*0000*/ 	.byte	0x02, 0x09, 0x01, 0x00, 0x02, 0x02, 0x04, 0x00, 0x02, 0x05, 0x05, 0x00, 0x03, 0x07, 0x01, 0x01
        /*0010*/ 	.byte	0x02, 0x03, 0x01, 0x00, 0x02, 0x06, 0x01, 0x00, 0x04, 0x0b, 0x08, 0x00, 0x00, 0x00, 0x00, 0x00
        /*0020*/ 	.byte	0x00, 0x00, 0x00, 0x00


//--------------------- .nv.info._ZN7cutlass13device_kernelINS_4gemm6kernel13GemmUniversalIN4cute5tupleIJiiiiEEENS1_10collective13CollectiveMmaINS1_34MainloopSm90TmaGmmaWarpSpecializedILi2ENS5_IJNS4_1CILi1EEESB_SB_EEENS1_32KernelTmaWarpSpecializedPingpongEEENS5_IJNSA_ILi64EEENSA_ILi256EEENSA_ILi128EEEEEENS_10tfloat32_tENS5_IJlSB_lEEESJ_SK_NS4_8TiledMMAINS4_8MMA_AtomIJNS4_4SM904GMMA30MMA_64x256x8_F32TF32TF32_SS_TNILNSO_7ScaleInE1ELSQ_1EEEEEENS4_6LayoutISC_NS5_IJNSA_ILi0EEESU_SU_EEEEENS5_IJNS4_10UnderscoreESX_SX_EEEEENS4_13SM90_TMA_LOADENS4_14ComposedLayoutINS4_7SwizzleILi3ELi4ELi3EEENS4_18smem_ptr_flag_bitsILi32EEENST_INS5_IJNSA_ILi8EEENSA_ILi32EEEEEENS5_IJS17_SB_EEEEEEEvNS4_8identityES10_S1B_vS1C_EENS_8epilogue10collective6detail29Sm90TmaWarpSpecializedAdapterINS1F_15DefaultEpilogueISJ_SK_SK_NS1E_6thread17LinearCombinationISJ_Li1EffLNS1J_9ScaleType4KindE0ELNS_15FloatRoundStyleE2ESJ_EENS1_15EpilogueDefaultEEEEEvvEEEEvNT_6ParamsE --------------------------
	.section	.nv.info._ZN7cutlass13device_kernelINS_4gemm6kernel13GemmUniversalIN4cute5tupleIJiiiiEEENS1_10collective13CollectiveMmaINS1_34MainloopSm90TmaGmmaWarpSpecializedILi2ENS5_IJNS4_1CILi1EEESB_SB_EEENS1_32KernelTmaWarpSpecializedPingpongEEENS5_IJNSA_ILi64EEENSA_ILi256EEENSA_ILi128EEEEEENS_10tfloat32_tENS5_IJlSB_lEEESJ_SK_NS4_8TiledMMAINS4_8MMA_AtomIJNS4_4SM904GMMA30MMA_64x256x8_F32TF32TF32_SS_TNILNSO_7ScaleInE1ELSQ_1EEEEEENS4_6LayoutISC_NS5_IJNSA_ILi0EEESU_SU_EEEEENS5_IJNS4_10UnderscoreESX_SX_EEEEENS4_13SM90_TMA_LOADENS4_14ComposedLayoutINS4_7SwizzleILi3ELi4ELi3EEENS4_18smem_ptr_flag_bitsILi32EEENST_INS5_IJNSA_ILi8EEENSA_ILi32EEEEEENS5_IJS17_SB_EEEEEEEvNS4_8identityES10_S1B_vS1C_EENS_8epilogue10collective6detail29Sm90TmaWarpSpecializedAdapterINS1F_15DefaultEpilogueISJ_SK_SK_NS1E_6thread17LinearCombinationISJ_Li1EffLNS1J_9ScaleType4KindE0ELNS_15FloatRoundStyleE2ESJ_EENS1_15EpilogueDefaultEEEEEvvEEEEvNT_6ParamsE,"",@"SHT_CUDA_INFO"
	.sectionflags	@""
	.align	4


	//----- nvinfo : EIATTR_CUDA_API_VERSION
	.align		4
        /*0000*/ 	.byte	0x04, 0x37
        /*0002*/ 	.short	(.L_21 - .L_20)
.L_20:
        /*0004*/ 	.word	0x00000082


	//----- nvinfo : EIATTR_KPARAM_INFO
	.align		4
.L_21:
        /*0008*/ 	.byte	0x04, 0x17
        /*000a*/ 	.short	(.L_23 - .L_22)
.L_22:
        /*000c*/ 	.word	0x00000000
        /*0010*/ 	.short	0x0000
        /*0012*/ 	.short	0x0070
        /*0014*/ 	.byte	0x00, 0xf0, 0x01, 0x10


	//----- nvinfo : EIATTR_SPARSE_MMA_MASK
	.align		4
.L_23:
        /*0018*/ 	.byte	0x03, 0x50
        /*001a*/ 	.short	0x0000


	//----- nvinfo : EIATTR_MAXREG_COUNT
	.align		4
        /*001c*/ 	.byte	0x03, 0x1b
        /*001e*/ 	.short	0x00a8


	//----- nvinfo : EIATTR_NUM_BARRIERS
	.align		4
        /*0020*/ 	.byte	0x02, 0x4c
        /*0022*/ 	.byte	0x01
	.zero		1


	//----- nvinfo : EIATTR_EXTERNS
	.align		4
        /*0024*/ 	.byte	0x04, 0x0f
        /*0026*/ 	.short	(.L_25 - .L_24)


	//   ....[0]....
	.align		4
.L_24:
        /*0028*/ 	.word	index@(__assertfail)


	//----- nvinfo : EIATTR_MERCURY_ISA_VERSION
	.align		4
.L_25:
        /*002c*/ 	.byte	0x03, 0x5f
        /*002e*/ 	.short	0x0101


	//----- nvinfo : EIATTR_INT_WARP_WIDE_INSTR_OFFSETS
	.align		4
        /*0030*/ 	.byte	0x04, 0x31
        /*0032*/ 	.short	(.L_27 - .L_26)


	//   ....[0]....
.L_26:
        /*0034*/ 	.word	0x00000430


	//   ....[1]....
        /*0038*/ 	.word	0x00000450


	//   ....[2]....
        /*003c*/ 	.word	0x000004d0


	//   ....[3]....
        /*0040*/ 	.word	0x000004e0


	//   ....[4]....
        /*0044*/ 	.word	0x000004f0


	//   ....[5]....
        /*0048*/ 	.word	0x00000510


	//   ....[6]....
        /*004c*/ 	.word	0x00000570


	//   ....[7]....
        /*0050*/ 	.word	0x00000590


	//----- nvinfo : EIATTR_COOP_GROUP_MASK_REGIDS
	.align		4
.L_27:
        /*0054*/ 	.byte	0x04, 0x29
        /*0056*/ 	.short	(.L_29 - .L_28)


	//   ....[0]....
.L_28:
        /*0058*/ 	.word	0xffffffff


	//   ....[1]....
        /*005c*/ 	.word	0xffffffff


	//   ....[2]....
        /*0060*/ 	.word	0xffffffff


	//   ....[3]....
        /*0064*/ 	.word	0xffffffff


	//   ....[4]....
        /*0068*/ 	.word	0xffffffff


	//   ....[5]....
        /*006c*/ 	.word	0xffffffff


	//----- nvinfo : EIATTR_COOP_GROUP_INSTR_OFFSETS
	.align		4
.L_29:
        /*0070*/ 	.byte	0x04, 0x28
        /*0072*/ 	.short	(.L_31 - .L_30)


	//   ....[0]....
.L_30:
        /*0074*/ 	.word	0x00000050


	//   ....[1]....
        /*0078*/ 	.word	0x00000080


	//   ....[2]....
        /*007c*/ 	.word	0x00000180


	//   ....[3]....
        /*0080*/ 	.word	0x00000350


	//   ....[4]....
        /*0084*/ 	.word	0x00000390


	//   ....[5]....
        /*0088*/ 	.word	0x000003d0


	//----- nvinfo : EIATTR_REG_RECONFIG
	.align		4
.L_31:
        /*008c*/ 	.byte	0x01, 0x54
	.zero		2


	//----- nvinfo : EIATTR_SYSCALL_OFFSETS
	.align		4
        /*0090*/ 	.byte	0x04, 0x46
        /*0092*/ 	.short	(.L_33 - .L_32)


	//   ....[0]....
.L_32:
        /*0094*/ 	.word	0x00001650


	//----- nvinfo : EIATTR_MBARRIER_INSTR_OFFSETS
	.align		4
.L_33:
        /*0098*/ 	.byte	0x04, 0x39
        /*009a*/ 	.short	(.L_35 - .L_34)


	//   ....[0]....
.L_34:
        /*009c*/ 	.word	0x00000300
        /*00a0*/ 	.word	0x000000ff
        /*00a4*/ 	.word	0x00000000
        /*00a8*/ 	.short	0x0100
        /*00aa*/ 	.byte	0x09
	.zero		1


	//   ....[1]....
        /*00ac*/ 	.word	0x00000310
        /*00b0*/ 	.word	0x000000ff
        /*00b4*/ 	.word	0x00000010
        /*00b8*/ 	.short	0x0100
        /*00ba*/ 	.byte	0x09
	.zero		1


	//   ....[2]....
        /*00bc*/ 	.word	0x00000320
        /*00c0*/ 	.word	0x000000ff
        /*00c4*/ 	.word	0x00000008
        /*00c8*/ 	.short	0x0100
        /*00ca*/ 	.byte	0x09
	.zero		1


	//   ....[3]....
        /*00cc*/ 	.word	0x00000330
        /*00d0*/ 	.word	0x000000ff
        /*00d4*/ 	.word	0x00000018
        /*00d8*/ 	.short	0x0100
        /*00da*/ 	.byte	0x09
	.zero		1


	//   ....[4]....
        /*00dc*/ 	.word	0x000005b0
        /*00e0*/ 	.word	0x000000ff
        /*00e4*/ 	.word	0x00000050
        /*00e8*/ 	.short	0x0100
        /*00ea*/ 	.byte	0x09
	.zero		1


	//   ....[5]....
        /*00ec*/ 	.word	0x000005c0
        /*00f0*/ 	.word	0x000000ff
        /*00f4*/ 	.word	0x00000058
        /*00f8*/ 	.short	0x0100
        /*00fa*/ 	.byte	0x09
	.zero		1


	//   ....[6]....
        /*00fc*/ 	.word	0x00000600
        /*0100*/ 	.word	0x000000ff
        /*0104*/ 	.word	0x00000030
        /*0108*/ 	.short	0x0100
        /*010a*/ 	.byte	0x0a
	.zero		1


	//   ....[7]....
        /*010c*/ 	.word	0x00000620
        /*0110*/ 	.word	0x000000ff
        /*0114*/ 	.word	0x00000038
        /*0118*/ 	.short	0x0100
        /*011a*/ 	.byte	0x0a
	.zero		1


	//   ....[8]....
        /*011c*/ 	.word	0x00000630
        /*0120*/ 	.word	0x000000ff
        /*0124*/ 	.word	0x00000040
        /*0128*/ 	.short	0x0100
        /*012a*/ 	.byte	0x0a
	.zero		1


	//   ....[9]....
        /*012c*/ 	.word	0x00000640
        /*0130*/ 	.word	0x000000ff
        /*0134*/ 	.word	0x00000048
        /*0138*/ 	.short	0x0100
        /*013a*/ 	.byte	0x0a
	.zero		1


	//   ....[10]....
        /*013c*/ 	.word	0x00001530
        /*0140*/ 	.word	0x0000009b
        /*0144*/ 	.word	0x00000000
        /*0148*/ 	.short	0x010a
        /*014a*/ 	.byte	0x2a
	.zero		1


	//   ....[11]....
        /*014c*/ 	.word	0x000016e0
        /*0150*/ 	.word	0x00000003
        /*0154*/ 	.word	0x00000000
        /*0158*/ 	.short	0x010a
        /*015a*/ 	.byte	0x3f
	.zero		1


	//   ....[12]....
        /*015c*/ 	.word	0x00001740
        /*0160*/ 	.word	0x00000003
        /*0164*/ 	.word	0x00000000
        /*0168*/ 	.short	0x010a
        /*016a*/ 	.byte	0x3f
	.zero		1


	//   ....[13]....
        /*016c*/ 	.word	0x000020d0
        /*0170*/ 	.word	0x000000ff
        /*0174*/ 	.word	0x00000000
        /*0178*/ 	.short	0x010a
        /*017a*/ 	.byte	0x08
	.zero		1


	//   ....[14]....
        /*017c*/ 	.word	0x00002110
        /*0180*/ 	.word	0x000000ff
        /*0184*/ 	.word	0x00000000
        /*0188*/ 	.short	0x010a
        /*018a*/ 	.byte	0x08
	.zero		1


	//   ....[15]....
        /*018c*/ 	.word	0x000029b0
        /*0190*/ 	.word	0x000000ff
        /*0194*/ 	.word	0x00000000
        /*0198*/ 	.short	0x0101
        /*019a*/ 	.byte	0x08
	.zero		1


	//   ....[16]....
        /*019c*/ 	.word	0x00002aa0
        /*01a0*/ 	.word	0x0000009c
        /*01a4*/ 	.word	0x00000000
        /*01a8*/ 	.short	0x0101
        /*01aa*/ 	.byte	0x2b
	.zero		1


	//   ....[17]....
        /*01ac*/ 	.word	0x00002b70
        /*01b0*/ 	.word	0x000000ff
        /*01b4*/ 	.word	0x00000000
        /*01b8*/ 	.short	0x0101
        /*01ba*/ 	.byte	0x04
	.zero		1


	//   ....[18]....
        /*01bc*/ 	.word	0x00002c20
        /*01c0*/ 	.word	0x0000009b
        /*01c4*/ 	.word	0x00000010
        /*01c8*/ 	.short	0x010a
        /*01ca*/ 	.byte	0x2a
	.zero		1


	//   ....[19]....
        /*01cc*/ 	.word	0x0000aa00
        /*01d0*/ 	.word	0x0000009e
        /*01d4*/ 	.word	0x00000000
        /*01d8*/ 	.short	0x0101
        /*01da*/ 	.byte	0x2b
	.zero		1


	//   ....[20]....
        /*01dc*/ 	.word	0x0000b3e0
        /*01e0*/ 	.word	0x00000007
        /*01e4*/ 	.word	0x00000010
        /*01e8*/ 	.short	0x010a
        /*01ea*/ 	.byte	0x3f
	.zero		1


	//   ....[21]....
        /*01ec*/ 	.word	0x0000b9a0
        /*01f0*/ 	.word	0x00000003
        /*01f4*/ 	.word	0x00000058
        /*01f8*/ 	.short	0x0101
        /*01fa*/ 	.byte	0x3f
	.zero		1


	//   ....[22]....
        /*01fc*/ 	.word	0x0000c110
        /*0200*/ 	.word	0x00000007
        /*0204*/ 	.word	0x00000000
        /*0208*/ 	.short	0x010a
        /*020a*/ 	.byte	0x3f
	.zero		1


	//   ....[23]....
        /*020c*/ 	.word	0x0000c190
        /*0210*/ 	.word	0x00000003
        /*0214*/ 	.word	0x00000000
        /*0218*/ 	.short	0x010a
        /*021a*/ 	.byte	0x3f
	.zero		1


	//   ....[24]....
        /*021c*/ 	.word	0x0000c1f0
        /*0220*/ 	.word	0x0000009d
        /*0224*/ 	.word	0x00000000
        /*0228*/ 	.short	0x010a
        /*022a*/ 	.byte	0x3f
	.zero		1


	//   ....[25]....
        /*022c*/ 	.word	0x0000c240
        /*0230*/ 	.word	0x00000003
        /*0234*/ 	.word	0x00000000
        /*0238*/ 	.short	0x010a
        /*023a*/ 	.byte	0x3f
	.zero		1


	//   ....[26]....
        /*023c*/ 	.word	0x0000c2a0
        /*0240*/ 	.word	0x00000004
        /*0244*/ 	.word	0x00000000
        /*0248*/ 	.short	0x010a
        /*024a*/ 	.byte	0x3f
	.zero		1


	//   ....[27]....
        /*024c*/ 	.word	0x0000c2f0
        /*0250*/ 	.word	0x0000009d
        /*0254*/ 	.word	0x00000010
        /*0258*/ 	.short	0x010a
        /*025a*/ 	.byte	0x3f
	.zero		1


	//   ....[28]....
        /*025c*/ 	.word	0x0000c3c0
        /*0260*/ 	.word	0x00000007
        /*0264*/ 	.word	0x00000010
        /*0268*/ 	.short	0x010a
        /*026a*/ 	.byte	0x3f
	.zero		1


	//   ....[29]....
        /*026c*/ 	.word	0x0000c490
        /*0270*/ 	.word	0x00000007
        /*0274*/ 	.word	0x00000000
        /*0278*/ 	.short	0x010a
        /*027a*/ 	.byte	0x3f
	.zero		1


	//----- nvinfo : EIATTR_NUM_MBARRIERS
	.align		4
.L_35:
        /*027c*/ 	.byte	0x03, 0x38
        /*027e*/ 	.short	0x000a


	//----- nvinfo : EIATTR_EXIT_INSTR_OFFSETS
	.align		4
        /*0280*/ 	.byte	0x04, 0x1c
        /*0282*/ 	.short	(.L_37 - .L_36)


	//   ....[0]....
.L_36:
        /*0284*/ 	.word	0x00001200


	//   ....[1]....
        /*0288*/ 	.word	0x00001260


	//   ....[2]....
        /*028c*/ 	.word	0x0000b110


	//   ....[3]....
        /*0290*/ 	.word	0x0000b140


	//   ....[4]....
        /*0294*/ 	.word	0x0000c1e0


	//----- nvinfo : EIATTR_MAX_THREADS
	.align		4
.L_37:
        /*0298*/ 	.byte	0x04, 0x05
        /*029a*/ 	.short	(.L_39 - .L_38)
.L_38:
        /*029c*/ 	.word	0x00000180
        /*02a0*/ 	.word	0x00000001
        /*02a4*/ 	.word	0x00000001


	//----- nvinfo : EIATTR_CRS_STACK_SIZE
	.align		4
.L_39:
        /*02a8*/ 	.byte	0x04, 0x1e
        /*02aa*/ 	.short	(.L_41 - .L_40)
.L_40:
        /*02ac*/ 	.word	0x00000000


	//----- nvinfo : EIATTR_CBANK_PARAM_SIZE
	.align		4
.L_41:
        /*02b0*/ 	.byte	0x03, 0x19
        /*02b2*/ 	.short	0x0470


	//----- nvinfo : EIATTR_PARAM_CBANK
	.align		4
        /*02b4*/ 	.byte	0x04, 0x0a
        /*02b6*/ 	.short	(.L_43 - .L_42)
	.align		4
.L_42:
        /*02b8*/ 	.word	index@(.nv.constant0._ZN7cutlass13device_kernelINS_4gemm6kernel13GemmUniversalIN4cute5tupleIJiiiiEEENS1_10collective13CollectiveMmaINS1_34MainloopSm90TmaGmmaWarpSpecializedILi2ENS5_IJNS4_1CILi1EEESB_SB_EEENS1_32KernelTmaWarpSpecializedPingpongEEENS5_IJNSA_ILi64EEENSA_ILi256EEENSA_ILi128EEEEEENS_10tfloat32_tENS5_IJlSB_lEEESJ_SK_NS4_8TiledMMAINS4_8MMA_AtomIJNS4_4SM904GMMA30MMA_64x256x8_F32TF32TF32_SS_TNILNSO_7ScaleInE1ELSQ_1EEEEEENS4_6LayoutISC_NS5_IJNSA_ILi0EEESU_SU_EEEEENS5_IJNS4_10UnderscoreESX_SX_EEEEENS4_13SM90_TMA_LOADENS4_14ComposedLayoutINS4_7SwizzleILi3ELi4ELi3EEENS4_18smem_ptr_flag_bitsILi32EEENST_INS5_IJNSA_ILi8EEENSA_ILi32EEEEEENS5_IJS17_SB_EEEEEEEvNS4_8identityES10_S1B_vS1C_EENS_8epilogue10collective6detail29Sm90TmaWarpSpecializedAdapterINS1F_15DefaultEpilogueISJ_SK_SK_NS1E_6thread17LinearCombinationISJ_Li1EffLNS1J_9ScaleType4KindE0ELNS_15FloatRoundStyleE2ESJ_EENS1_15EpilogueDefaultEEEEEvvEEEEvNT_6ParamsE)
        /*02bc*/ 	.short	0x0210
        /*02be*/ 	.short	0x0470


	//----- nvinfo : EIATTR_SW_WAR
	.align		4
.L_43:
        /*02c0*/ 	.byte	0x04, 0x36
        /*02c2*/ 	.short	(.L_45 - .L_44)
.L_44:
        /*02c4*/ 	.word	0x00000008
.L_45:


//--------------------- .nv.callgraph             --------------------------
	.section	.nv.callgraph,"",@"SHT_CUDA_CALLGRAPH"
	.align	4
	.sectionentsize	8
	.align		4
        /*0000*/ 	.word	0x00000000
	.align		4
        /*0004*/ 	.word	0xffffffff
	.align		4
        /*0008*/ 	.word	index@(_ZN7cutlass13device_kernelINS_4gemm6kernel13GemmUniversalIN4cute5tupleIJiiiiEEENS1_10collective13CollectiveMmaINS1_34MainloopSm90TmaGmmaWarpSpecializedILi2ENS5_IJNS4_1CILi1EEESB_SB_EEENS1_32KernelTmaWarpSpecializedPingpongEEENS5_IJNSA_ILi64EEENSA_ILi256EEENSA_ILi128EEEEEENS_10tfloat32_tENS5_IJlSB_lEEESJ_SK_NS4_8TiledMMAINS4_8MMA_AtomIJNS4_4SM904GMMA30MMA_64x256x8_F32TF32TF32_SS_TNILNSO_7ScaleInE1ELSQ_1EEEEEENS4_6LayoutISC_NS5_IJNSA_ILi0EEESU_SU_EEEEENS5_IJNS4_10UnderscoreESX_SX_EEEEENS4_13SM90_TMA_LOADENS4_14ComposedLayoutINS4_7SwizzleILi3ELi4ELi3EEENS4_18smem_ptr_flag_bitsILi32EEENST_INS5_IJNSA_ILi8EEENSA_ILi32EEEEEENS5_IJS17_SB_EEEEEEEvNS4_8identityES10_S1B_vS1C_EENS_8epilogue10collective6detail29Sm90TmaWarpSpecializedAdapterINS1F_15DefaultEpilogueISJ_SK_SK_NS1E_6thread17LinearCombinationISJ_Li1EffLNS1J_9ScaleType4KindE0ELNS_15FloatRoundStyleE2ESJ_EENS1_15EpilogueDefaultEEEEEvvEEEEvNT_6ParamsE)
	.align		4
        /*000c*/ 	.word	index@(__assertfail)
	.align		4
        /*0010*/ 	.word	0x00000000
	.align		4
        /*0014*/ 	.word	0xfffffffe
	.align		4
        /*0018*/ 	.word	0x00000000
	.align		4
        /*001c*/ 	.word	0xfffffffd
	.align		4
        /*0020*/ 	.word	0x00000000
	.align		4
        /*0024*/ 	.word	0xfffffffc


//--------------------- .nv.constant4             --------------------------
	.section	.nv.constant4,"a",@progbits
	.align	8
	.align		8
.nv.constant4:
        /*0000*/ 	.dword	__assertfail
	.align		8
        /*0008*/ 	.dword	__unnamed_1
	.align		8
        /*0010*/ 	.dword	_ZN40_INTERNAL_b05c6f82_4_k_cu_ecbbdfe9_273464cuda3std3__45__cpo5beginE
	.align		8
        /*0018*/ 	.dword	_ZN40_INTERNAL_b05c6f82_4_k_cu_ecbbdfe9_273464cuda3std3__45__cpo3endE
	.align		8
        /*0020*/ 	.dword	_ZN40_INTERNAL_b05c6f82_4_k_cu_ecbbdfe9_273464cuda3std3__45__cpo6cbeginE
	.align		8
        /*0028*/ 	.dword	_ZN40_INTERNAL_b05c6f82_4_k_cu_ecbbdfe9_273464cuda3std3__45__cpo4cendE
	.align		8
        /*0030*/ 	.dword	_ZN40_INTERNAL_b05c6f82_4_k_cu_ecbbdfe9_273464cuda3std3__442_GLOBAL__N__b05c6f82_4_k_cu_ecbbdfe9_273466ignoreE
	.align		8
        /*0038*/ 	.dword	_ZN40_INTERNAL_b05c6f82_4_k_cu_ecbbdfe9_273464cuda3std3__419piecewise_constructE
	.align		8
        /*0040*/ 	.dword	_ZN40_INTERNAL_b05c6f82_4_k_cu_ecbbdfe9_273464cuda3std3__48in_placeE
	.align		8
        /*0048*/ 	.dword	_ZN40_INTERNAL_b05c6f82_4_k_cu_ecbbdfe9_273464cuda3std6ranges3__45__cpo4swapE
	.align		8
        /*0050*/ 	.dword	_ZN40_INTERNAL_b05c6f82_4_k_cu_ecbbdfe9_273464cuda3std6ranges3__45__cpo9iter_moveE
	.align		8
        /*0058*/ 	.dword	_ZN40_INTERNAL_b05c6f82_4_k_cu_ecbbdfe9_273464cute7productE
	.align		8
        /*0060*/ 	.dword	_ZN40_INTERNAL_b05c6f82_4_k_cu_ecbbdfe9_273464cute1_E
	.align		8
        /*0068*/ 	.dword	$str$22
	.align		8
        /*0070*/ 	.dword	$str$23


//--------------------- .text._ZN7cutlass13device_kernelINS_4gemm6kernel13GemmUniversalIN4cute5tupleIJiiiiEEENS1_10collective13CollectiveMmaINS1_34MainloopSm90TmaGmmaWarpSpecializedILi2ENS5_IJNS4_1CILi1EEESB_SB_EEENS1_32KernelTmaWarpSpecializedPingpongEEENS5_IJNSA_ILi64EEENSA_ILi256EEENSA_ILi128EEEEEENS_10tfloat32_tENS5_IJlSB_lEEESJ_SK_NS4_8TiledMMAINS4_8MMA_AtomIJNS4_4SM904GMMA30MMA_64x256x8_F32TF32TF32_SS_TNILNSO_7ScaleInE1ELSQ_1EEEEEENS4_6LayoutISC_NS5_IJNSA_ILi0EEESU_SU_EEEEENS5_IJNS4_10UnderscoreESX_SX_EEEEENS4_13SM90_TMA_LOADENS4_14ComposedLayoutINS4_7SwizzleILi3ELi4ELi3EEENS4_18smem_ptr_flag_bitsILi32EEENST_INS5_IJNSA_ILi8EEENSA_ILi32EEEEEENS5_IJS17_SB_EEEEEEEvNS4_8identityES10_S1B_vS1C_EENS_8epilogue10collective6detail29Sm90TmaWarpSpecializedAdapterINS1F_15DefaultEpilogueISJ_SK_SK_NS1E_6thread17LinearCombinationISJ_Li1EffLNS1J_9ScaleType4KindE0ELNS_15FloatRoundStyleE2ESJ_EENS1_15EpilogueDefaultEEEEEvvEEEEvNT_6ParamsE --------------------------
	.section	.text._ZN7cutlass13device_kernelINS_4gemm6kernel13GemmUniversalIN4cute5tupleIJiiiiEEENS1_10collective13CollectiveMmaINS1_34MainloopSm90TmaGmmaWarpSpecializedILi2ENS5_IJNS4_1CILi1EEESB_SB_EEENS1_32KernelTmaWarpSpecializedPingpongEEENS5_IJNSA_ILi64EEENSA_ILi256EEENSA_ILi128EEEEEENS_10tfloat32_tENS5_IJlSB_lEEESJ_SK_NS4_8TiledMMAINS4_8MMA_AtomIJNS4_4SM904GMMA30MMA_64x256x8_F32TF32TF32_SS_TNILNSO_7ScaleInE1ELSQ_1EEEEEENS4_6LayoutISC_NS5_IJNSA_ILi0EEESU_SU_EEEEENS5_IJNS4_10UnderscoreESX_SX_EEEEENS4_13SM90_TMA_LOADENS4_14ComposedLayoutINS4_7SwizzleILi3ELi4ELi3EEENS4_18smem_ptr_flag_bitsILi32EEENST_INS5_IJNSA_ILi8EEENSA_ILi32EEEEEENS5_IJS17_SB_EEEEEEEvNS4_8identityES10_S1B_vS1C_EENS_8epilogue10collective6detail29Sm90TmaWarpSpecializedAdapterINS1F_15DefaultEpilogueISJ_SK_SK_NS1E_6thread17LinearCombinationISJ_Li1EffLNS1J_9ScaleType4KindE0ELNS_15FloatRoundStyleE2ESJ_EENS1_15EpilogueDefaultEEEEEvvEEEEvNT_6ParamsE,"ax",@progbits
	.align	128
.text._ZN7cutlass13device_kernelINS_4gemm6kernel13GemmUniversalIN4cute5tupleIJiiiiEEENS1_10collective13CollectiveMmaINS1_34MainloopSm90TmaGmmaWarpSpecializedILi2ENS5_IJNS4_1CILi1EEESB_SB_EEENS1_32KernelTmaWarpSpecializedPingpongEEENS5_IJNSA_ILi64EEENSA_ILi256EEENSA_ILi128EEEEEENS_10tfloat32_tENS5_IJlSB_lEEESJ_SK_NS4_8TiledMMAINS4_8MMA_AtomIJNS4_4SM904GMMA30MMA_64x256x8_F32TF32TF32_SS_TNILNSO_7ScaleInE1ELSQ_1EEEEEENS4_6LayoutISC_NS5_IJNSA_ILi0EEESU_SU_EEEEENS5_IJNS4_10UnderscoreESX_SX_EEEEENS4_13SM90_TMA_LOADENS4_14ComposedLayoutINS4_7SwizzleILi3ELi4ELi3EEENS4_18smem_ptr_flag_bitsILi32EEENST_INS5_IJNSA_ILi8EEENSA_ILi32EEEEEENS5_IJS17_SB_EEEEEEEvNS4_8identityES10_S1B_vS1C_EENS_8epilogue10collective6detail29Sm90TmaWarpSpecializedAdapterINS1F_15DefaultEpilogueISJ_SK_SK_NS1E_6thread17LinearCombinationISJ_Li1EffLNS1J_9ScaleType4KindE0ELNS_15FloatRoundStyleE2ESJ_EENS1_15EpilogueDefaultEEEEEvvEEEEvNT_6ParamsE:
        .type           _ZN7cutlass13device_kernelINS_4gemm6kernel13GemmUniversalIN4cute5tupleIJiiiiEEENS1_10collective13CollectiveMmaINS1_34MainloopSm90TmaGmmaWarpSpecializedILi2ENS5_IJNS4_1CILi1EEESB_SB_EEENS1_32KernelTmaWarpSpecializedPingpongEEENS5_IJNSA_ILi64EEENSA_ILi256EEENSA_ILi128EEEEEENS_10tfloat32_tENS5_IJlSB_lEEESJ_SK_NS4_8TiledMMAINS4_8MMA_AtomIJNS4_4SM904GMMA30MMA_64x256x8_F32TF32TF32_SS_TNILNSO_7ScaleInE1ELSQ_1EEEEEENS4_6LayoutISC_NS5_IJNSA_ILi0EEESU_SU_EEEEENS5_IJNS4_10UnderscoreESX_SX_EEEEENS4_13SM90_TMA_LOADENS4_14ComposedLayoutINS4_7SwizzleILi3ELi4ELi3EEENS4_18smem_ptr_flag_bitsILi32EEENST_INS5_IJNSA_ILi8EEENSA_ILi32EEEEEENS5_IJS17_SB_EEEEEEEvNS4_8identityES10_S1B_vS1C_EENS_8epilogue10collective6detail29Sm90TmaWarpSpecializedAdapterINS1F_15DefaultEpilogueISJ_SK_SK_NS1E_6thread17LinearCombinationISJ_Li1EffLNS1J_9ScaleType4KindE0ELNS_15FloatRoundStyleE2ESJ_EENS1_15EpilogueDefaultEEEEEvvEEEEvNT_6ParamsE,@function
        .size           _ZN7cutlass13device_kernelINS_4gemm6kernel13GemmUniversalIN4cute5tupleIJiiiiEEENS1_10collective13CollectiveMmaINS1_34MainloopSm90TmaGmmaWarpSpecializedILi2ENS5_IJNS4_1CILi1EEESB_SB_EEENS1_32KernelTmaWarpSpecializedPingpongEEENS5_IJNSA_ILi64EEENSA_ILi256EEENSA_ILi128EEEEEENS_10tfloat32_tENS5_IJlSB_lEEESJ_SK_NS4_8TiledMMAINS4_8MMA_AtomIJNS4_4SM904GMMA30MMA_64x256x8_F32TF32TF32_SS_TNILNSO_7ScaleInE1ELSQ_1EEEEEENS4_6LayoutISC_NS5_IJNSA_ILi0EEESU_SU_EEEEENS5_IJNS4_10UnderscoreESX_SX_EEEEENS4_13SM90_TMA_LOADENS4_14ComposedLayoutINS4_7SwizzleILi3ELi4ELi3EEENS4_18smem_ptr_flag_bitsILi32EEENST_INS5_IJNSA_ILi8EEENSA_ILi32EEEEEENS5_IJS17_SB_EEEEEEEvNS4_8identityES10_S1B_vS1C_EENS_8epilogue10collective6detail29Sm90TmaWarpSpecializedAdapterINS1F_15DefaultEpilogueISJ_SK_SK_NS1E_6thread17LinearCombinationISJ_Li1EffLNS1J_9ScaleType4KindE0ELNS_15FloatRoundStyleE2ESJ_EENS1_15EpilogueDefaultEEEEEvvEEEEvNT_6ParamsE,(.L_x_320 - _ZN7cutlass13device_kernelINS_4gemm6kernel13GemmUniversalIN4cute5tupleIJiiiiEEENS1_10collective13CollectiveMmaINS1_34MainloopSm90TmaGmmaWarpSpecializedILi2ENS5_IJNS4_1CILi1EEESB_SB_EEENS1_32KernelTmaWarpSpecializedPingpongEEENS5_IJNSA_ILi64EEENSA_ILi256EEENSA_ILi128EEEEEENS_10tfloat32_tENS5_IJlSB_lEEESJ_SK_NS4_8TiledMMAINS4_8MMA_AtomIJNS4_4SM904GMMA30MMA_64x256x8_F32TF32TF32_SS_TNILNSO_7ScaleInE1ELSQ_1EEEEEENS4_6LayoutISC_NS5_IJNSA_ILi0EEESU_SU_EEEEENS5_IJNS4_10UnderscoreESX_SX_EEEEENS4_13SM90_TMA_LOADENS4_14ComposedLayoutINS4_7SwizzleILi3ELi4ELi3EEENS4_18smem_ptr_flag_bitsILi32EEENST_INS5_IJNSA_ILi8EEENSA_ILi32EEEEEENS5_IJS17_SB_EEEEEEEvNS4_8identityES10_S1B_vS1C_EENS_8epilogue10collective6detail29Sm90TmaWarpSpecializedAdapterINS1F_15DefaultEpilogueISJ_SK_SK_NS1E_6thread17LinearCombinationISJ_Li1EffLNS1J_9ScaleType4KindE0ELNS_15FloatRoundStyleE2ESJ_EENS1_15EpilogueDefaultEEEEEvvEEEEvNT_6ParamsE)
        .other          _ZN7cutlass13device_kernelINS_4gemm6kernel13GemmUniversalIN4cute5tupleIJiiiiEEENS1_10collective13CollectiveMmaINS1_34MainloopSm90TmaGmmaWarpSpecializedILi2ENS5_IJNS4_1CILi1EEESB_SB_EEENS1_32KernelTmaWarpSpecializedPingpongEEENS5_IJNSA_ILi64EEENSA_ILi256EEENSA_ILi128EEEEEENS_10tfloat32_tENS5_IJlSB_lEEESJ_SK_NS4_8TiledMMAINS4_8MMA_AtomIJNS4_4SM904GMMA30MMA_64x256x8_F32TF32TF32_SS_TNILNSO_7ScaleInE1ELSQ_1EEEEEENS4_6LayoutISC_NS5_IJNSA_ILi0EEESU_SU_EEEEENS5_IJNS4_10UnderscoreESX_SX_EEEEENS4_13SM90_TMA_LOADENS4_14ComposedLayoutINS4_7SwizzleILi3ELi4ELi3EEENS4_18smem_ptr_flag_bitsILi32EEENST_INS5_IJNSA_ILi8EEENSA_ILi32EEEEEENS5_IJS17_SB_EEEEEEEvNS4_8identityES10_S1B_vS1C_EENS_8epilogue10collective6detail29Sm90TmaWarpSpecializedAdapterINS1F_15DefaultEpilogueISJ_SK_SK_NS1E_6thread17LinearCombinationISJ_Li1EffLNS1J_9ScaleType4KindE0ELNS_15FloatRoundStyleE2ESJ_EENS1_15EpilogueDefaultEEEEEvvEEEEvNT_6ParamsE,@"STO_CUDA_ENTRY STV_DEFAULT"
_ZN7cutlass13device_kernelINS_4gemm6kernel13GemmUniversalIN4cute5tupleIJiiiiEEENS1_10collective13CollectiveMmaINS1_34MainloopSm90TmaGmmaWarpSpecializedILi2ENS5_IJNS4_1CILi1EEESB_SB_EEENS1_32KernelTmaWarpSpecializedPingpongEEENS5_IJNSA_ILi64EEENSA_ILi256EEENSA_ILi128EEEEEENS_10tfloat32_tENS5_IJlSB_lEEESJ_SK_NS4_8TiledMMAINS4_8MMA_AtomIJNS4_4SM904GMMA30MMA_64x256x8_F32TF32TF32_SS_TNILNSO_7ScaleInE1ELSQ_1EEEEEENS4_6LayoutISC_NS5_IJNSA_ILi0EEESU_SU_EEEEENS5_IJNS4_10UnderscoreESX_SX_EEEEENS4_13SM90_TMA_LOADENS4_14ComposedLayoutINS4_7SwizzleILi3ELi4ELi3EEENS4_18smem_ptr_flag_bitsILi32EEENST_INS5_IJNSA_ILi8EEENSA_ILi32EEEEEENS5_IJS17_SB_EEEEEEEvNS4_8identityES10_S1B_vS1C_EENS_8epilogue10collective6detail29Sm90TmaWarpSpecializedAdapterINS1F_15DefaultEpilogueISJ_SK_SK_NS1E_6thread17LinearCombinationISJ_Li1EffLNS1J_9ScaleType4KindE0ELNS_15FloatRoundStyleE2ESJ_EENS1_15EpilogueDefaultEEEEEvvEEEEvNT_6ParamsE:
[----:B------:R-:W0:Y:S01]  /*0000*/  LDC R1, c[0x0][0x28] ;  /* 0x00000a00ff017b82 */ /* 0x000e220000000800 */
[----:B------:R-:W1:Y:S01]  /*0010*/  S2R R4, SR_TID.X ;  /* 0x0000000000047919 */ /* 0x000e620000002100 */
[----:B------:R-:W-:Y:S01]  /*0020*/  ELECT P0, URZ, PT ;  /* 0x00000000003f782f */ /* 0x000fe20003800000 */
[----:B------:R-:W-:Y:S01]  /*0030*/  BSSY B0, `(.L_x_0) ;  /* 0x0000014000007945 */ /* 0x000fe20003800000 */
[----:B-1----:R-:W-:-:S05]  /*0040*/  SHF.R.U32.HI R0, RZ, 0x5, R4 ;  /* 0x00000005ff007819 */ /* 0x002fca0000011604 */
[----:B------:R-:W1:Y:S02]  /*0050*/  SHFL.IDX PT, R2, R0, RZ, 0x1f ;  /* 0x00001fff00027589 */ /* 0x000e6400000e0000 */
[----:B-1----:R-:W-:Y:S02]  /*0060*/  R2UR UR8, R2 ;  /* 0x00000000020872ca */ /* 0x002fe400000e0000 */
[----:B------:R-:W-:-:S05]  /*0070*/  SHF.R.U32.HI R2, RZ, 0x7, R4 ;  /* 0x00000007ff027819 */ /* 0x000fca0000011604 */
[----:B------:R1:W2:Y:S06]  /*0080*/  SHFL.IDX PT, R3, R2, RZ, 0x1f ;  /* 0x00001fff02037589 */ /* 0x0002ac00000e0000 */
[----:B------:R-:W-:Y:S02]  /*0090*/  USHF.R.S32.HI UR4, URZ, 0x1f, UR8 ;  /* 0x0000001f3f047899 */ /* 0x000fe40008011408 */
[----:B------:R-:W-:Y:S02]  /*00a0*/  ISETP.NE.OR P0, PT, RZ, UR8, !P0 ;  /* 0x00000008ff007c0c */ /* 0x000fe4000c705670 */
[----:B------:R-:W-:-:S04]  /*00b0*/  ULEA.HI UR4, UR4, UR8, URZ, 0x2 ;  /* 0x0000000804047291 */ /* 0x000fc8000f8f103f */
[----:B------:R-:W-:-:S04]  /*00c0*/  ULOP3.LUT UR4, UR4, 0xfffffffc, URZ, 0xc0, !UPT ;  /* 0xfffffffc04047892 */ /* 0x000fc8000f8ec03f */
[----:B------:R-:W-:-:S03]  /*00d0*/  UIADD3 UR8, UR8, -UR4, URZ ;  /* 0x8000000408087290 */ /* 0x000fc6000fffe03f */
[----:B01----:R-:W-:Y:S09]  /*00e0*/  @P0 BRA `(.L_x_1) ;  /* 0x0000000000200947 */ /* 0x003ff20003800000 */
[----:B------:R-:W-:Y:S02]  /*00f0*/  ULDC.64 UR4, c[0x0][0x198] ;  /* 0x0000660000047ab9 */ /* 0x000fe40000000a00 */
[----:B------:R-:W-:Y:S02]  /*0100*/  UIADD3 UR6, UP0, UR4, 0xf0, URZ ;  /* 0x000000f004067890 */ /* 0x000fe4000ff1e03f */
[----:B------:R-:W-:Y:S02]  /*0110*/  UIADD3 UR4, UP1, UR4, 0x1f0, URZ ;  /* 0x000001f004047890 */ /* 0x000fe4000ff3e03f */
[----:B------:R-:W-:Y:S02]  /*0120*/  UIADD3.X UR7, URZ, UR5, URZ, UP0, !UPT ;  /* 0x000000053f077290 */ /* 0x000fe400087fe43f */
[----:B------:R-:W-:-:S07]  /*0130*/  UIADD3.X UR5, URZ, UR5, URZ, UP1, !UPT ;  /* 0x000000053f057290 */ /* 0x000fce0008ffe43f */
[----:B------:R0:W-:Y:S02]  /*0140*/  UTMACCTL.PF [UR6] ;  /* 0x00000000060079b9 */ /* 0x0001e40008040000 */
[----:B------:R0:W-:Y:S02]  /*0150*/  UTMACCTL.PF [UR4] ;  /* 0x00000000040079b9 */ /* 0x0001e40008040000 */
[----:B0-----:R-:W-:Y:S01]  /*0160*/  NOP ;  /* 0x0000000000007918 */ /* 0x001fe20000000000 */
.L_x_1:
[----:B------:R-:W-:Y:S05]  /*0170*/  BSYNC B0 ;  /* 0x0000000000007941 */ /* 0x000fea0003800000 */
.L_x_0:
[----:B------:R-:W0:Y:S01]  /*0180*/  SHFL.IDX PT, R5, R0, RZ, 0x1f ;  /* 0x00001fff00057589 */ /* 0x000e2200000e0000 */
[----:B--2---:R-:W-:Y:S01]  /*0190*/  R2UR UR15, R3 ;  /* 0x00000000030f72ca */ /* 0x004fe200000e0000 */
[----:B------:R-:W-:-:S04]  /*01a0*/  UISETP.NE.AND UP0, UPT, UR8, 0x3, UPT ;  /* 0x000000030800788c */ /* 0x000fc8000bf05270 */
[----:B------:R-:W-:-:S08]  /*01b0*/  UISETP.EQ.OR UP0, UPT, UR8, URZ, !UP0 ;  /* 0x0000003f0800728c */ /* 0x000fd0000c702670 */
[----:B------:R-:W-:Y:S02]  /*01c0*/  UIADD3 UR18, UR15, -0x1, URZ ;  /* 0xffffffff0f127890 */ /* 0x000fe4000fffe03f */
[----:B------:R-:W-:Y:S02]  /*01d0*/  UISETP.EQ.AND UP0, UPT, UR15, URZ, UP0 ;  /* 0x0000003f0f00728c */ /* 0x000fe40008702270 */
[----:B------:R-:W-:Y:S02]  /*01e0*/  UISETP.GE.U32.AND UP1, UPT, UR18, 0x2, UPT ;  /* 0x000000021200788c */ /* 0x000fe4000bf26070 */
[----:B------:R-:W-:Y:S01]  /*01f0*/  USEL UR39, URZ, 0x1, !UP0 ;  /* 0x000000013f277887 */ /* 0x000fe2000c000000 */
[----:B0-----:R-:W-:-:S03]  /*0200*/  ISETP.NE.AND P0, PT, R5, RZ, PT ;  /* 0x000000ff0500720c */ /* 0x001fc60003f05270 */
[----:B------:R-:W-:-:S10]  /*0210*/  USEL UR39, UR39, 0x2, UP1 ;  /* 0x0000000227277887 */ /* 0x000fd40008800000 */
[----:B------:R-:W-:Y:S05]  /*0220*/  @P0 BRA `(.L_x_2) ;  /* 0x0000000000480947 */ /* 0x000fea0003800000 */
[----:B------:R-:W0:Y:S01]  /*0230*/  S2UR UR9, SR_CgaCtaId ;  /* 0x00000000000979c3 */ /* 0x000e220000008800 */
[----:B------:R-:W-:Y:S01]  /*0240*/  UMOV UR4, 0x400 ;  /* 0x0000040000047882 */ /* 0x000fe20000000000 */
[----:B------:R-:W-:Y:S01]  /*0250*/  UMOV UR5, 0x1 ;  /* 0x0000000100057882 */ /* 0x000fe20000000000 */
[----:B------:R-:W-:Y:S01]  /*0260*/  UMOV UR6, 0x80 ;  /* 0x0000008000067882 */ /* 0x000fe20000000000 */
[----:B------:R-:W-:Y:S01]  /*0270*/  ELECT P0, URZ, PT ;  /* 0x00000000003f782f */ /* 0x000fe20003800000 */
[----:B------:R-:W-:-:S04]  /*0280*/  UIADD3 UR6, -UR6, 0x100000, URZ ;  /* 0x0010000006067890 */ /* 0x000fc8000fffe13f */
[----:B------:R-:W-:Y:S02]  /*0290*/  USHF.L.U32 UR7, UR6, 0xb, URZ ;  /* 0x0000000b06077899 */ /* 0x000fe4000800063f */
[----:B------:R-:W-:Y:S02]  /*02a0*/  USHF.L.U32 UR6, UR6, 0x1, URZ ;  /* 0x0000000106067899 */ /* 0x000fe4000800063f */
[----:B0-----:R-:W-:Y:S02]  /*02b0*/  ULEA UR9, UR9, UR4, 0x18 ;  /* 0x0000000409097291 */ /* 0x001fe4000f8ec03f */
[----:B------:R-:W-:-:S04]  /*02c0*/  UIADD3 UR4, -UR5, 0x100000, URZ ;  /* 0x0010000005047890 */ /* 0x000fc8000fffe13f */
[----:B------:R-:W-:Y:S02]  /*02d0*/  USHF.L.U32 UR5, UR4, 0xb, URZ ;  /* 0x0000000b04057899 */ /* 0x000fe4000800063f */
[----:B------:R-:W-:Y:S01]  /*02e0*/  USHF.L.U32 UR4, UR4, 0x1, URZ ;  /* 0x0000000104047899 */ /* 0x000fe2000800063f */
[----:B------:R-:W0:Y:S11]  /*02f0*/  FENCE.VIEW.ASYNC.S ;  /* 0x00000000000073c6 */ /* 0x000e360000000000 */
[----:B0-----:R0:W1:Y:S01]  /*0300*/  SYNCS.EXCH.64 URZ, [UR9], UR4 ;  /* 0x00000004093f75b2 */ /* 0x0010620008000100 */
[----:B------:R0:W2:Y:S01]  /*0310*/  SYNCS.EXCH.64 URZ, [UR9+0x10], UR6 ;  /* 0x00001006093f75b2 */ /* 0x0000a20008000100 */
[----:B------:R0:W3:Y:S01]  /*0320*/  SYNCS.EXCH.64 URZ, [UR9+0x8], UR4 ;  /* 0x00000804093f75b2 */ /* 0x0000e20008000100 */
[----:B------:R0:W4:Y:S01]  /*0330*/  SYNCS.EXCH.64 URZ, [UR9+0x18], UR6 ;  /* 0x00001806093f75b2 */ /* 0x0001220008000100 */
[----:B------:R-:W-:Y:S01]  /*0340*/  NOP ;  /* 0x0000000000007918 */ /* 0x000fe20000000000 */
.L_x_2:
[----:B------:R-:W5:Y:S01]  /*0350*/  SHFL.IDX PT, R5, R0, RZ, 0x1f ;  /* 0x00001fff00057589 */ /* 0x000f6200000e0000 */
[----:B------:R-:W-:Y:S01]  /*0360*/  ELECT P0, URZ, PT ;  /* 0x00000000003f782f */ /* 0x000fe20003800000 */
[----:B------:R-:W-:Y:S01]  /*0370*/  NOP ;  /* 0x0000000000007918 */ /* 0x000fe20000000000 */
[----:B------:R-:W-:Y:S01]  /*0380*/  ELECT P1, URZ, PT ;  /* 0x00000000003f782f */ /* 0x000fe20003820000 */
[----:B------:R-:W1:Y:S01]  /*0390*/  SHFL.IDX PT, R3, R0, RZ, 0x1f ;  /* 0x00001fff00037589 */ /* 0x000e6200000e0000 */
[----:B0-----:R-:W-:Y:S01]  /*03a0*/  UMOV UR4, 0x20 ;  /* 0x0000002000047882 */ /* 0x001fe20000000000 */
[----:B------:R-:W-:Y:S01]  /*03b0*/  UMOV UR12, 0x80 ;  /* 0x00000080000c7882 */ /* 0x000fe20000000000 */
[----:B------:R-:W-:Y:S01]  /*03c0*/  NOP ;  /* 0x0000000000007918 */ /* 0x000fe20000000000 */
[----:B------:R0:W0:Y:S01]  /*03d0*/  SHFL.IDX PT, R0, R2, RZ, 0x1f ;  /* 0x00001fff02007589 */ /* 0x00002200000e0000 */
[----:B------:R-:W-:Y:S01]  /*03e0*/  ULDC.64 UR48, c[0x0][0x208] ;  /* 0x0000820000307ab9 */ /* 0x000fe20000000a00 */
[----:B-----5:R-:W-:-:S02]  /*03f0*/  ISETP.NE.OR P0, PT, R5, RZ, !P0 ;  /* 0x000000ff0500720c */ /* 0x020fc40004705670 */
[----:B-1----:R-:W-:Y:S02]  /*0400*/  ISETP.NE.OR P1, PT, R3, RZ, !P1 ;  /* 0x000000ff0300720c */ /* 0x002fe40004f25670 */
[----:B------:R-:W-:-:S04]  /*0410*/  SHF.R.S32.HI R3, RZ, 0x1f, R4 ;  /* 0x0000001fff037819 */ /* 0x000fc80000011404 */
[----:B------:R-:W-:-:S05]  /*0420*/  LEA.HI R3, R3, R4, RZ, 0x7 ;  /* 0x0000000403037211 */ /* 0x000fca00078f38ff */
[----:B------:R-:W-:Y:S01]  /*0430*/  VOTEU.ALL UP0, P0 ;  /* 0x00000000003f7886 */ /* 0x000fe20000000000 */
[----:B------:R-:W-:Y:S01]  /*0440*/  LOP3.LUT R3, R3, 0xffffff80, RZ, 0xc0, !PT ;  /* 0xffffff8003037812 */ /* 0x000fe200078ec0ff */
[----:B------:R-:W-:-:S03]  /*0450*/  VOTEU.ALL UP1, P1 ;  /* 0x00000000003f7886 */ /* 0x000fc60000820000 */
[----:B------:R-:W1:Y:S01]  /*0460*/  @!UP0 S2UR UR7, SR_CgaCtaId ;  /* 0x00000000000789c3 */ /* 0x000e620000008800 */
[----:B------:R-:W-:Y:S01]  /*0470*/  @!UP0 UMOV UR6, 0x400 ;  /* 0x0000040000068882 */ /* 0x000fe20000000000 */
[----:B------:R-:W-:-:S04]  /*0480*/  @!UP0 UIADD3 UR4, -UR4, 0x100000, URZ ;  /* 0x0010000004048890 */ /* 0x000fc8000fffe13f */
[----:B------:R-:W-:Y:S02]  /*0490*/  @!UP0 USHF.L.U32 UR5, UR4, 0xb, URZ ;  /* 0x0000000b04058899 */ /* 0x000fe4000800063f */
[----:B------:R-:W-:Y:S01]  /*04a0*/  @!UP0 USHF.L.U32 UR4, UR4, 0x1, URZ ;  /* 0x0000000104048899 */ /* 0x000fe2000800063f */
[----:B------:R-:W-:Y:S01]  /*04b0*/  IMAD.IADD R3, R4, 0x1, -R3 ;  /* 0x0000000104037824 */ /* 0x000fe200078e0a03 */
[----:B------:R-:W-:Y:S01]  /*04c0*/  @!UP1 UMOV UR10, 0x400 ;  /* 0x00000400000a9882 */ /* 0x000fe20000000000 */
[----:B------:R-:W-:Y:S01]  /*04d0*/  VOTEU.ALL UP2, P1 ;  /* 0x00000000003f7886 */ /* 0x000fe20000840000 */
[----:B------:R-:W-:Y:S01]  /*04e0*/  VOTEU.ALL UP3, P1 ;  /* 0x00000000003f7886 */ /* 0x000fe20000860000 */
[----:B------:R-:W-:Y:S01]  /*04f0*/  VOTEU.ALL UP4, P1 ;  /* 0x00000000003f7886 */ /* 0x000fe20000880000 */
[----:B------:R-:W5:Y:S01]  /*0500*/  @!UP1 S2UR UR11, SR_CgaCtaId ;  /* 0x00000000000b99c3 */ /* 0x000f620000008800 */
[----:B------:R-:W-:Y:S01]  /*0510*/  VOTEU.ALL UP5, P1 ;  /* 0x00000000003f7886 */ /* 0x000fe200008a0000 */
[----:B------:R-:W-:Y:S01]  /*0520*/  ISETP.NE.AND P1, PT, RZ, UR15, PT ;  /* 0x0000000fff007c0c */ /* 0x000fe2000bf25270 */
[----:B-1----:R-:W-:-:S02]  /*0530*/  @!UP0 ULEA UR9, UR7, UR6, 0x18 ;  /* 0x0000000607098291 */ /* 0x002fc4000f8ec03f */
[----:B------:R-:W-:-:S04]  /*0540*/  @!UP1 UIADD3 UR6, -UR12, 0x100000, URZ ;  /* 0x001000000c069890 */ /* 0x000fc8000fffe13f */
[----:B------:R-:W-:Y:S02]  /*0550*/  @!UP1 USHF.L.U32 UR7, UR6, 0xb, URZ ;  /* 0x0000000b06079899 */ /* 0x000fe4000800063f */
[----:B------:R-:W-:Y:S01]  /*0560*/  @!UP1 USHF.L.U32 UR6, UR6, 0x1, URZ ;  /* 0x0000000106069899 */ /* 0x000fe2000800063f */
[----:B------:R-:W-:Y:S01]  /*0570*/  VOTEU.ALL UP0, P0 ;  /* 0x00000000003f7886 */ /* 0x000fe20000000000 */
[----:B-----5:R-:W-:Y:S01]  /*0580*/  @!UP1 ULEA UR10, UR11, UR10, 0x18 ;  /* 0x0000000a0b0a9291 */ /* 0x020fe2000f8ec03f */
[----:B------:R-:W-:Y:S01]  /*0590*/  VOTEU.ALL UP1, P0 ;  /* 0x00000000003f7886 */ /* 0x000fe20000020000 */
[----:B------:R-:W1:Y:S02]  /*05a0*/  FENCE.VIEW.ASYNC.S ;  /* 0x00000000000073c6 */ /* 0x000e640000000000 */
[----:B-1----:R-:W2:Y:S02]  /*05b0*/  @!UP0 SYNCS.EXCH.64 URZ, [UR9+0x50], UR4 ;  /* 0x00005004093f85b2 */ /* 0x002ea40008000100 */
[----:B------:R1:W2:Y:S01]  /*05c0*/  @!UP1 SYNCS.EXCH.64 URZ, [UR9+0x58], UR4 ;  /* 0x00005804093f95b2 */ /* 0x0002a20008000100 */
[----:B------:R-:W-:Y:S01]  /*05d0*/  NOP ;  /* 0x0000000000007918 */ /* 0x000fe20000000000 */
[----:B-1----:R-:W-:-:S02]  /*05e0*/  ULDC.64 UR4, c[0x0][0x598] ;  /* 0x0001660000047ab9 */ /* 0x002fc40000000a00 */
[----:B------:R-:W-:Y:S02]  /*05f0*/  ISETP.NE.U32.AND P0, PT, RZ, UR4, PT ;  /* 0x00000004ff007c0c */ /* 0x000fe4000bf05070 */
[----:B------:R1:W2:Y:S02]  /*0600*/  @!UP2 SYNCS.EXCH.64 URZ, [UR10+0x30], UR6 ;  /* 0x000030060a3fa5b2 */ /* 0x0002a40008000100 */
[----:B------:R-:W-:Y:S01]  /*0610*/  ISETP.NE.AND.EX P0, PT, RZ, UR5, PT, P0 ;  /* 0x00000005ff007c0c */ /* 0x000fe2000bf05300 */
[----:B------:R1:W2:Y:S01]  /*0620*/  @!UP3 SYNCS.EXCH.64 URZ, [UR10+0x38], UR6 ;  /* 0x000038060a3fb5b2 */ /* 0x0002a20008000100 */
[----:B------:R1:W2:Y:S01]  /*0630*/  @!UP4 SYNCS.EXCH.64 URZ, [UR10+0x40], UR6 ;  /* 0x000040060a3fc5b2 */ /* 0x0002a20008000100 */
[----:B------:R1:W2:Y:S01]  /*0640*/  @!UP5 SYNCS.EXCH.64 URZ, [UR10+0x48], UR6 ;  /* 0x000048060a3fd5b2 */ /* 0x0002a20008000100 */
[----:B------:R-:W-:Y:S01]  /*0650*/  NOP ;  /* 0x0000000000007918 */ /* 0x000fe20000000000 */
[----:B--234-:R-:W-:Y:S08]  /*0660*/  BAR.SYNC.DEFER_BLOCKING 0x0 ;  /* 0x0000000000007b1d */ /* 0x01cff00000010000 */
[----:B01----:R-:W-:Y:S05]  /*0670*/  @!P0 BRA `(.L_x_3) ;  /* 0x00000000001c8947 */ /* 0x003fea0003800000 */
[----:B------:R-:W0:Y:S02]  /*0680*/  LDC.64 R6, c[0x0][0x598] ;  /* 0x00016600ff067b82 */ /* 0x000e240000000a00 */
[----:B0-----:R-:W2:Y:S02]  /*0690*/  LDG.E.64 R6, desc[UR48][R6.64] ;  /* 0x0000003006067981 */ /* 0x001ea4000c1e1b00 */
[----:B--2---:R-:W-:-:S04]  /*06a0*/  ISETP.NE.U32.AND P0, PT, R6, RZ, PT ;  /* 0x000000ff0600720c */ /* 0x004fc80003f05070 */
[----:B------:R-:W-:-:S13]  /*06b0*/  ISETP.NE.AND.EX P0, PT, R7, RZ, PT, P0 ;  /* 0x000000ff0700720c */ /* 0x000fda0003f05300 */
[----:B------:R-:W-:Y:S05]  /*06c0*/  @!P0 BRA `(.L_x_3) ;  /* 0x0000000000088947 */ /* 0x000fea0003800000 */
[----:B------:R1:W5:Y:S01]  /*06d0*/  LD.E R23, desc[UR48][R6.64] ;  /* 0x0000003006177980 */ /* 0x000362000c101900 */
[----:B------:R-:W-:Y:S05]  /*06e0*/  BRA `(.L_x_4) ;  /* 0x0000000000247947 */ /* 0x000fea0003800000 */
.L_x_3:
[----:B------:R-:W-:Y:S02]  /*06f0*/  ULDC.64 UR4, c[0x0][0x588] ;  /* 0x0001620000047ab9 */ /* 0x000fe40000000a00 */
[----:B------:R-:W-:-:S04]  /*0700*/  ISETP.NE.U32.AND P0, PT, RZ, UR4, PT ;  /* 0x00000004ff007c0c */ /* 0x000fc8000bf05070 */
[----:B------:R-:W-:-:S13]  /*0710*/  ISETP.NE.AND.EX P0, PT, RZ, UR5, PT, P0 ;  /* 0x00000005ff007c0c */ /* 0x000fda000bf05300 */
[----:B------:R-:W-:Y:S05]  /*0720*/  @!P0 BRA `(.L_x_5) ;  /* 0x00000000000c8947 */ /* 0x000fea0003800000 */
[----:B------:R-:W0:Y:S02]  /*0730*/  LDC.64 R6, c[0x0][0x588] ;  /* 0x00016200ff067b82 */ /* 0x000e240000000a00 */
[----:B0-----:R0:W5:Y:S01]  /*0740*/  LDG.E R23, desc[UR48][R6.64] ;  /* 0x0000003006177981 */ /* 0x001162000c1e1900 */
[----:B------:R-:W-:Y:S05]  /*0750*/  BRA `(.L_x_4) ;  /* 0x0000000000087947 */ /* 0x000fea0003800000 */
.L_x_5:
[----:B------:R-:W-:Y:S02]  /*0760*/  ULDC UR4, c[0x0][0x580] ;  /* 0x0001600000047ab9 */ /* 0x000fe40000000800 */
[----:B------:R-:W-:-:S07]  /*0770*/  IMAD.U32 R23, RZ, RZ, UR4 ;  /* 0x00000004ff177e24 */ /* 0x000fce000f8e00ff */
.L_x_4:
[----:B------:R-:W-:Y:S02]  /*0780*/  ULDC.64 UR4, c[0x0][0x5a0] ;  /* 0x0001680000047ab9 */ /* 0x000fe40000000a00 */
[----:B------:R-:W-:-:S04]  /*0790*/  ISETP.NE.U32.AND P0, PT, RZ, UR4, PT ;  /* 0x00000004ff007c0c */ /* 0x000fc8000bf05070 */
[----:B------:R-:W-:-:S13]  /*07a0*/  ISETP.NE.AND.EX P0, PT, RZ, UR5, PT, P0 ;  /* 0x00000005ff007c0c */ /* 0x000fda000bf05300 */
[----:B------:R-:W-:Y:S05]  /*07b0*/  @!P0 BRA `(.L_x_6) ;  /* 0x00000000001c8947 */ /* 0x000fea0003800000 */
[----:B01----:R-:W0:Y:S02]  /*07c0*/  LDC.64 R6, c[0x0][0x5a0] ;  /* 0x00016800ff067b82 */ /* 0x003e240000000a00 */
[----:B0-----:R-:W2:Y:S02]  /*07d0*/  LDG.E.64 R6, desc[UR48][R6.64] ;  /* 0x0000003006067981 */ /* 0x001ea4000c1e1b00 */
[----:B--2---:R-:W-:-:S04]  /*07e0*/  ISETP.NE.U32.AND P0, PT, R6, RZ, PT ;  /* 0x000000ff0600720c */ /* 0x004fc80003f05070 */
[----:B------:R-:W-:-:S13]  /*07f0*/  ISETP.NE.AND.EX P0, PT, R7, RZ, PT, P0 ;  /* 0x000000ff0700720c */ /* 0x000fda0003f05300 */
[----:B------:R-:W-:Y:S05]  /*0800*/  @!P0 BRA `(.L_x_6) ;  /* 0x0000000000088947 */ /* 0x000fea0003800000 */
[----:B------:R3:W5:Y:S01]  /*0810*/  LD.E R22, desc[UR48][R6.64] ;  /* 0x0000003006167980 */ /* 0x000762000c101900 */
[----:B------:R-:W-:Y:S05]  /*0820*/  BRA `(.L_x_7) ;  /* 0x0000000000247947 */ /* 0x000fea0003800000 */
.L_x_6:
[----:B------:R-:W-:Y:S02]  /*0830*/  ULDC.64 UR4, c[0x0][0x590] ;  /* 0x0001640000047ab9 */ /* 0x000fe40000000a00 */
[----:B------:R-:W-:-:S04]  /*0840*/  ISETP.NE.U32.AND P0, PT, RZ, UR4, PT ;  /* 0x00000004ff007c0c */ /* 0x000fc8000bf05070 */
[----:B------:R-:W-:-:S13]  /*0850*/  ISETP.NE.AND.EX P0, PT, RZ, UR5, PT, P0 ;  /* 0x00000005ff007c0c */ /* 0x000fda000bf05300 */
[----:B------:R-:W-:Y:S05]  /*0860*/  @!P0 BRA `(.L_x_8) ;  /* 0x00000000000c8947 */ /* 0x000fea0003800000 */
[----:B01----:R-:W0:Y:S02]  /*0870*/  LDC.64 R6, c[0x0][0x590] ;  /* 0x00016400ff067b82 */ /* 0x003e240000000a00 */
[----:B0-----:R2:W5:Y:S01]  /*0880*/  LDG.E R22, desc[UR48][R6.64] ;  /* 0x0000003006167981 */ /* 0x001562000c1e1900 */
[----:B------:R-:W-:Y:S05]  /*0890*/  BRA `(.L_x_7) ;  /* 0x0000000000087947 */ /* 0x000fea0003800000 */
.L_x_8:
[----:B------:R-:W-:Y:S02]  /*08a0*/  ULDC UR4, c[0x0][0x584] ;  /* 0x0001610000047ab9 */ /* 0x000fe40000000800 */
[----:B------:R-:W-:-:S07]  /*08b0*/  IMAD.U32 R22, RZ, RZ, UR4 ;  /* 0x00000004ff167e24 */ /* 0x000fce000f8e00ff */
.L_x_7:
[----:B------:R-:W4:Y:S01]  /*08c0*/  S2UR UR10, SR_CTAID.Y ;  /* 0x00000000000a79c3 */ /* 0x000f220000002600 */
[----:B------:R-:W-:Y:S01]  /*08d0*/  ULDC UR5, c[0x0][0x65c] ;  /* 0x0001970000057ab9 */ /* 0x000fe20000000800 */
[----:B------:R-:W-:Y:S01]  /*08e0*/  UISETP.NE.AND UP0, UPT, UR15, 0x2, UPT ;  /* 0x000000020f00788c */ /* 0x000fe2000bf05270 */
[----:B------:R-:W-:Y:S01]  /*08f0*/  PRMT R5, RZ, 0x7610, R5 ;  /* 0x00007610ff057816 */ /* 0x000fe20000000005 */
[----:B------:R-:W-:Y:S01]  /*0900*/  UISETP.NE.AND UP2, UPT, UR5, 0x1, UPT ;  /* 0x000000010500788c */ /* 0x000fe2000bf45270 */
[----:B------:R-:W-:Y:S02]  /*0910*/  IMAD.MOV.U32 R18, RZ, RZ, -0x1 ;  /* 0xffffffffff127424 */ /* 0x000fe400078e00ff */
[----:B------:R-:W-:Y:S01]  /*0920*/  IMAD.MOV.U32 R19, RZ, RZ, -0x1 ;  /* 0xffffffffff137424 */ /* 0x000fe200078e00ff */
[----:B------:R-:W4:Y:S01]  /*0930*/  S2UR UR4, SR_CTAID.X ;  /* 0x00000000000479c3 */ /* 0x000f220000002500 */
[----:B------:R-:W-:-:S06]  /*0940*/  UP2UR UR45, UPR, URZ, 0x4 ;  /* 0x000000043f2d7883 */ /* 0x000fcc0008000000 */
[----:B------:R-:W-:Y:S01]  /*0950*/  @UP2 ULDC UR12, c[0x0][0x10] ;  /* 0x00000400000c2ab9 */ /* 0x000fe20000000800 */
[----:B------:R-:W-:Y:S01]  /*0960*/  @UP2 UMOV UR7, URZ ;  /* 0x0000003f00072c82 */ /* 0x000fe20008000000 */
[----:B------:R-:W-:Y:S01]  /*0970*/  @UP2 UMOV UR5, URZ ;  /* 0x0000003f00052c82 */ /* 0x000fe20008000000 */
[----:B0123--:R-:W0:Y:S01]  /*0980*/  LDC.64 R6, c[0x0][0x650] ;  /* 0x00019400ff067b82 */ /* 0x00fe220000000a00 */
[----:B----4-:R-:W-:Y:S02]  /*0990*/  @UP2 UMOV UR9, UR10 ;  /* 0x0000000a00092c82 */ /* 0x010fe40008000000 */
[----:B------:R-:W-:Y:S01]  /*09a0*/  @UP2 UMOV UR6, UR9 ;  /* 0x0000000900062c82 */ /* 0x000fe20008000000 */
[----:B------:R-:W-:Y:S01]  /*09b0*/  @!UP2 UMOV UR9, UR10 ;  /* 0x0000000a0009ac82 */ /* 0x000fe20008000000 */
[----:B------:R-:W-:-:S03]  /*09c0*/  @UP2 UIMAD.WIDE.U32 UR12, UR4, UR12, UR6 ;  /* 0x0000000c040c22a5 */ /* 0x000fc6000f8e0006 */
[----:B------:R-:W-:Y:S01]  /*09d0*/  @!UP2 ULDC UR6, c[0x0][0xc] ;  /* 0x000003000006aab9 */ /* 0x000fe20000000800 */
[----:B------:R-:W-:Y:S01]  /*09e0*/  @UP2 UIADD3 UR14, UR13, UR5, URZ ;  /* 0x000000050d0e2290 */ /* 0x000fe2000fffe03f */
[----:B------:R-:W-:Y:S02]  /*09f0*/  ULDC UR10, c[0x0][0xc] ;  /* 0x00000300000a7ab9 */ /* 0x000fe40000000800 */
[----:B------:R-:W-:Y:S01]  /*0a00*/  UMOV UR5, URZ ;  /* 0x0000003f00057c82 */ /* 0x000fe20008000000 */
[----:B------:R-:W-:Y:S01]  /*0a10*/  ULDC UR11, c[0x0][0x10] ;  /* 0x00000400000b7ab9 */ /* 0x000fe20000000800 */
[----:B------:R-:W-:Y:S02]  /*0a20*/  @!UP2 UIMAD.WIDE.U32 UR6, UR6, UR9, UR4 ;  /* 0x000000090606a2a5 */ /* 0x000fe4000f8e0004 */
[----:B------:R-:W-:Y:S01]  /*0a30*/  UIMAD.WIDE.U32 UR10, UR10, UR11, URZ ;  /* 0x0000000b0a0a72a5 */ /* 0x000fe2000f8e003f */
[----:B------:R-:W-:-:S03]  /*0a40*/  ULDC UR13, c[0x0][0x14] ;  /* 0x00000500000d7ab9 */ /* 0x000fc60000000800 */
[----:B------:R-:W-:Y:S02]  /*0a50*/  UIMAD.WIDE.U32 UR54, UR10, UR13, URZ ;  /* 0x0000000d0a3672a5 */ /* 0x000fe4000f8e003f */
[----:B------:R-:W-:Y:S01]  /*0a60*/  UIMAD UR37, UR11, UR13, URZ ;  /* 0x0000000d0b2572a4 */ /* 0x000fe2000f8e023f */
[----:B------:R-:W-:Y:S01]  /*0a70*/  @!UP2 UMOV UR12, UR6 ;  /* 0x00000006000cac82 */ /* 0x000fe20008000000 */
[----:B------:R-:W-:Y:S02]  /*0a80*/  @!UP2 UMOV UR14, UR7 ;  /* 0x00000007000eac82 */ /* 0x000fe40008000000 */
[----:B------:R-:W-:Y:S02]  /*0a90*/  UIADD3 UR37, UR55, UR37, URZ ;  /* 0x0000002537257290 */ /* 0x000fe4000fffe03f */
[----:B------:R-:W-:-:S04]  /*0aa0*/  UIADD3 UR6, UP1, UR12, UR54, URZ ;  /* 0x000000360c067290 */ /* 0x000fc8000ff3e03f */
[----:B------:R-:W-:Y:S02]  /*0ab0*/  UIADD3.X UR7, UR14, UR37, URZ, UP1, !UPT ;  /* 0x000000250e077290 */ /* 0x000fe40008ffe43f */
[----:B------:R-:W-:Y:S02]  /*0ac0*/  USEL UR6, UR6, UR12, !UP0 ;  /* 0x0000000c06067287 */ /* 0x000fe4000c000000 */
[----:B------:R-:W-:-:S04]  /*0ad0*/  USEL UR7, UR7, UR14, !UP0 ;  /* 0x0000000e07077287 */ /* 0x000fc8000c000000 */
[----:B0-----:R-:W-:Y:S01]  /*0ae0*/  ISETP.LE.U32.AND P0, PT, R6, UR6, PT ;  /* 0x0000000606007c0c */ /* 0x001fe2000bf03070 */
[----:B------:R-:W-:Y:S02]  /*0af0*/  IMAD.U32 R16, RZ, RZ, UR6 ;  /* 0x00000006ff107e24 */ /* 0x000fe4000f8e00ff */
[----:B------:R-:W-:Y:S02]  /*0b00*/  IMAD.U32 R2, RZ, RZ, UR7 ;  /* 0x00000007ff027e24 */ /* 0x000fe4000f8e00ff */
[----:B------:R-:W-:-:S03]  /*0b10*/  IMAD.U32 R17, RZ, RZ, UR7 ;  /* 0x00000007ff117e24 */ /* 0x000fc6000f8e00ff */
[----:B------:R-:W-:Y:S01]  /*0b20*/  ISETP.GE.U32.AND.EX P0, PT, R2, R7, PT, P0 ;  /* 0x000000070200720c */ /* 0x000fe20003f06100 */
[----:B------:R-:W-:-:S12]  /*0b30*/  IMAD.MOV.U32 R2, RZ, RZ, -0x1 ;  /* 0xffffffffff027424 */ /* 0x000fd800078e00ff */
[----:B------:R-:W-:Y:S05]  /*0b40*/  @P0 BRA `(.L_x_9) ;  /* 0x00000004008c0947 */ /* 0x000fea0003800000 */
[----:B------:R-:W-:Y:S01]  /*0b50*/  I2FP.F32.U32 R2, UR4 ;  /* 0x0000000400027c45 */ /* 0x000fe20008201000 */
[----:B------:R-:W-:Y:S01]  /*0b60*/  ULDC.64 UR16, c[0x0][0x628] ;  /* 0x00018a0000107ab9 */ /* 0x000fe20000000a00 */
[----:B------:R-:W-:Y:S01]  /*0b70*/  ULDC UR6, c[0x0][0x150] ;  /* 0x0000540000067ab9 */ /* 0x000fe20000000800 */
[----:B------:R-:W-:Y:S01]  /*0b80*/  ISETP.NE.U32.AND P0, PT, RZ, UR16, PT ;  /* 0x00000010ff007c0c */ /* 0x000fe2000bf05070 */
[----:B------:R-:W-:Y:S01]  /*0b90*/  ULDC UR15, c[0x0][0x630] ;  /* 0x00018c00000f7ab9 */ /* 0x000fe20000000800 */
[----:B------:R-:W-:Y:S01]  /*0ba0*/  FMUL R2, R2, UR6 ;  /* 0x0000000602027c20 */ /* 0x000fe20008400000 */
[----:B------:R-:W-:Y:S01]  /*0bb0*/  R2UR UR19, R16 ;  /* 0x00000000101372ca */ /* 0x000fe200000e0000 */
[----:B------:R-:W-:Y:S01]  /*0bc0*/  ULDC UR21, c[0x0][0x154] ;  /* 0x0000550000157ab9 */ /* 0x000fe20000000800 */
[----:B------:R-:W-:Y:S01]  /*0bd0*/  ISETP.NE.AND.EX P0, PT, RZ, UR17, PT, P0 ;  /* 0x00000011ff007c0c */ /* 0x000fe2000bf05300 */
[----:B------:R0:W1:Y:S01]  /*0be0*/  F2I.U32.TRUNC.NTZ R5, R2 ;  /* 0x0000000200057305 */ /* 0x000062000020f000 */
[----:B------:R-:W-:-:S02]  /*0bf0*/  R2UR UR20, R17 ;  /* 0x00000000111472ca */ /* 0x000fc400000e0000 */
[----:B------:R-:W-:Y:S02]  /*0c00*/  R2UR UR6, R16 ;  /* 0x00000000100672ca */ /* 0x000fe400000e0000 */
[----:B------:R-:W-:-:S07]  /*0c10*/  R2UR UR7, R17 ;  /* 0x00000000110772ca */ /* 0x000fce00000e0000 */
[----:B0-----:R-:W-:Y:S08]  /*0c20*/  @!P0 BRA `(.L_x_10) ;  /* 0x0000000000308947 */ /* 0x001ff00003800000 */
[----:B------:R-:W-:Y:S01]  /*0c30*/  R2UR UR6, R16 ;  /* 0x00000000100672ca */ /* 0x000fe200000e0000 */
[----:B------:R-:W-:Y:S01]  /*0c40*/  ULDC UR12, c[0x0][0x634] ;  /* 0x00018d00000c7ab9 */ /* 0x000fe20000000800 */
[----:B------:R-:W-:-:S11]  /*0c50*/  R2UR UR14, R17 ;  /* 0x00000000110e72ca */ /* 0x000fd600000e0000 */
[----:B------:R-:W-:-:S04]  /*0c60*/  UIADD3 UR12, UP1, UR6, UR12, URZ ;  /* 0x0000000c060c7290 */ /* 0x000fc8000ff3e03f */
[----:B------:R-:W-:-:S04]  /*0c70*/  UIADD3.X UR14, URZ, UR14, URZ, UP1, !UPT ;  /* 0x0000000e3f0e7290 */ /* 0x000fc80008ffe43f */
[----:B------:R-:W-:-:S04]  /*0c80*/  UIMAD.WIDE.U32 UR6, UR14, UR16, URZ ;  /* 0x000000100e0672a5 */ /* 0x000fc8000f8e003f */
[----:B------:R-:W-:Y:S02]  /*0c90*/  UIMAD.WIDE.U32 UR10, UP1, UR12, UR17, UR6 ;  /* 0x000000110c0a72a5 */ /* 0x000fe4000f820006 */
[----:B------:R-:W-:Y:S02]  /*0ca0*/  UIMAD.WIDE.U32 UR6, UR12, UR16, URZ ;  /* 0x000000100c0672a5 */ /* 0x000fe4000f8e003f */
[----:B------:R-:W-:Y:S02]  /*0cb0*/  UIADD3.X UR13, URZ, URZ, URZ, UP1, !UPT ;  /* 0x0000003f3f0d7290 */ /* 0x000fe40008ffe43f */
[----:B------:R-:W-:Y:S01]  /*0cc0*/  UIADD3 URZ, UP1, UR7, UR10, URZ ;  /* 0x0000000a073f7290 */ /* 0x000fe2000ff3e03f */
[----:B------:R-:W-:-:S03]  /*0cd0*/  UMOV UR12, UR11 ;  /* 0x0000000b000c7c82 */ /* 0x000fc60008000000 */
[----:B------:R-:W-:-:S12]  /*0ce0*/  UIMAD.WIDE.U32.X UR6, UR14, UR17, UR12, UP1 ;  /* 0x000000110e0672a5 */ /* 0x000fd800088e040c */
.L_x_10:
[----:B------:R-:W-:Y:S01]  /*0cf0*/  USHF.R.U64 UR5, UR6, UR15, UR7 ;  /* 0x0000000f06057299 */ /* 0x000fe20008001207 */
[----:B------:R-:W-:Y:S01]  /*0d00*/  I2FP.F32.U32 R2, UR9 ;  /* 0x0000000900027c45 */ /* 0x000fe20008201000 */
[----:B------:R-:W-:Y:S01]  /*0d10*/  USHF.R.U32.HI UR6, URZ, UR15, UR7 ;  /* 0x0000000f3f067299 */ /* 0x000fe20008011607 */
[----:B-1----:R-:W-:Y:S01]  /*0d20*/  R2UR UR14, R5 ;  /* 0x00000000050e72ca */ /* 0x002fe200000e0000 */
[----:B------:R-:W-:Y:S02]  /*0d30*/  UIADD3 UR17, UP1, URZ, -UR5, URZ ;  /* 0x800000053f117290 */ /* 0x000fe4000ff3e03f */
[----:B------:R-:W-:Y:S01]  /*0d40*/  FMUL R2, R2, UR21 ;  /* 0x0000001502027c20 */ /* 0x000fe20008400000 */
[----:B------:R-:W-:Y:S01]  /*0d50*/  ULDC.64 UR10, c[0x0][0x620] ;  /* 0x00018800000a7ab9 */ /* 0x000fe20000000a00 */
[----:B------:R-:W-:Y:S01]  /*0d60*/  UIADD3.X UR6, URZ, ~UR6, URZ, UP1, !UPT ;  /* 0x800000063f067290 */ /* 0x000fe20008ffe43f */
[----:B------:R-:W-:Y:S01]  /*0d70*/  UMOV UR12, UR19 ;  /* 0x00000013000c7c82 */ /* 0x000fe20008000000 */
[----:B------:R-:W-:-:S02]  /*0d80*/  UMOV UR13, UR20 ;  /* 0x00000014000d7c82 */ /* 0x000fc40008000000 */
[----:B------:R-:W-:Y:S01]  /*0d90*/  UIMAD UR6, UR6, UR10, URZ ;  /* 0x0000000a060672a4 */ /* 0x000fe2000f8e023f */
[----:B------:R-:W0:Y:S01]  /*0da0*/  F2I.U32.TRUNC.NTZ R2, R2 ;  /* 0x0000000200027305 */ /* 0x000e22000020f000 */
[----:B------:R-:W-:Y:S02]  /*0db0*/  UIMAD.WIDE.U32 UR12, UR17, UR10, UR12 ;  /* 0x0000000a110c72a5 */ /* 0x000fe4000f8e000c */
[----:B------:R-:W-:Y:S01]  /*0dc0*/  UIMAD UR17, UR17, UR11, UR6 ;  /* 0x0000000b111172a4 */ /* 0x000fe2000f8e0206 */
[----:B------:R-:W-:Y:S01]  /*0dd0*/  ULDC UR24, c[0x0][0x658] ;  /* 0x0001960000187ab9 */ /* 0x000fe20000000800 */
[----:B------:R-:W-:Y:S02]  /*0de0*/  UMOV UR22, 0xffffffff ;  /* 0xffffffff00167882 */ /* 0x000fe40000000000 */
[----:B------:R-:W-:Y:S01]  /*0df0*/  UIADD3 UR17, UR13, UR17, URZ ;  /* 0x000000110d117290 */ /* 0x000fe2000fffe03f */
[----:B------:R-:W-:Y:S01]  /*0e00*/  ULDC UR19, c[0x0][0x618] ;  /* 0x0001860000137ab9 */ /* 0x000fe20000000800 */
[----:B------:R-:W-:Y:S01]  /*0e10*/  ULDC.64 UR6, c[0x0][0x640] ;  /* 0x0001900000067ab9 */ /* 0x000fe20000000a00 */
[----:B------:R-:W-:Y:S01]  /*0e20*/  USHF.L.U32 UR13, UR22, UR24, URZ ;  /* 0x00000018160d7299 */ /* 0x000fe2000800063f */
[----:B------:R-:W-:Y:S01]  /*0e30*/  ISETP.NE.U32.AND P0, PT, RZ, UR6, PT ;  /* 0x00000006ff007c0c */ /* 0x000fe2000bf05070 */
[----:B------:R-:W-:-:S02]  /*0e40*/  USHF.R.U64 UR22, UR12, UR19, UR17 ;  /* 0x000000130c167299 */ /* 0x000fc40008001211 */
[----:B------:R-:W-:Y:S01]  /*0e50*/  USHF.R.U32.HI UR12, URZ, UR19, UR17 ;  /* 0x000000133f0c7299 */ /* 0x000fe20008011611 */
[----:B0-----:R-:W-:Y:S01]  /*0e60*/  R2UR UR16, R2 ;  /* 0x00000000021072ca */ /* 0x001fe200000e0000 */
[----:B------:R-:W-:Y:S01]  /*0e70*/  ULDC UR21, c[0x0][0x608] ;  /* 0x0001820000157ab9 */ /* 0x000fe20000000800 */
[----:B------:R-:W-:Y:S01]  /*0e80*/  ISETP.NE.AND.EX P0, PT, RZ, UR7, PT, P0 ;  /* 0x00000007ff007c0c */ /* 0x000fe2000bf05300 */
[----:B------:R-:W-:Y:S02]  /*0e90*/  USHF.R.U64 UR26, UR22, UR21, UR12 ;  /* 0x00000015161a7299 */ /* 0x000fe4000800120c */
[----:B------:R-:W-:Y:S01]  /*0ea0*/  USHF.R.U32.HI UR12, URZ, UR21, UR12 ;  /* 0x000000153f0c7299 */ /* 0x000fe2000801160c */
[----:B------:R-:W-:Y:S01]  /*0eb0*/  UMOV UR20, 0x1 ;  /* 0x0000000100147882 */ /* 0x000fe20000000000 */
[----:B------:R-:W-:Y:S02]  /*0ec0*/  UIADD3 UR14, -UR14, URZ, URZ ;  /* 0x0000003f0e0e7290 */ /* 0x000fe4000fffe13f */
[----:B------:R-:W-:-:S02]  /*0ed0*/  USHF.R.U64 UR27, UR26, UR24, UR12 ;  /* 0x000000181a1b7299 */ /* 0x000fc4000800120c */
[----:B------:R-:W-:Y:S01]  /*0ee0*/  USHF.L.U32 UR19, UR20, UR24, URZ ;  /* 0x0000001814137299 */ /* 0x000fe2000800063f */
[----:B------:R-:W-:Y:S01]  /*0ef0*/  ULDC UR15, c[0x0][0x144] ;  /* 0x00005100000f7ab9 */ /* 0x000fe20000000800 */
[----:B------:R-:W-:Y:S01]  /*0f00*/  ULDC UR10, c[0x0][0x600] ;  /* 0x00018000000a7ab9 */ /* 0x000fe20000000800 */
[----:B------:R-:W-:Y:S02]  /*0f10*/  ULOP3.LUT UR20, URZ, UR13, URZ, 0x33, !UPT ;  /* 0x0000000d3f147292 */ /* 0x000fe4000f8e333f */
[----:B------:R-:W-:Y:S02]  /*0f20*/  USHF.R.U32.HI UR13, URZ, UR24, UR12 ;  /* 0x000000183f0d7299 */ /* 0x000fe4000801160c */
[----:B------:R-:W-:Y:S02]  /*0f30*/  UIADD3 UR11, UR10, -0x1, URZ ;  /* 0xffffffff0a0b7890 */ /* 0x000fe4000fffe03f */
[----:B------:R-:W-:Y:S02]  /*0f40*/  UIADD3 UR23, -UR16, URZ, URZ ;  /* 0x0000003f10177290 */ /* 0x000fe4000fffe13f */
[----:B------:R-:W-:Y:S01]  /*0f50*/  UIMAD UR4, UR15, UR14, UR4 ;  /* 0x0000000e0f0472a4 */ /* 0x000fe2000f8e0204 */
[----:B------:R-:W-:Y:S01]  /*0f60*/  ULDC UR28, c[0x0][0x148] ;  /* 0x00005200001c7ab9 */ /* 0x000fe20000000800 */
[----:B------:R-:W-:Y:S01]  /*0f70*/  ULDC UR24, c[0x0][0x648] ;  /* 0x0001920000187ab9 */ /* 0x000fe20000000800 */
[----:B------:R-:W-:Y:S01]  /*0f80*/  ULDC UR25, c[0x0][0x638] ;  /* 0x00018e0000197ab9 */ /* 0x000fe20000000800 */
[----:B------:R-:W-:Y:S01]  /*0f90*/  UMOV UR12, UR27 ;  /* 0x0000001b000c7c82 */ /* 0x000fe20008000000 */
[----:B------:R-:W-:Y:S07]  /*0fa0*/  @!P0 BRA `(.L_x_11) ;  /* 0x0000000000308947 */ /* 0x000fee0003800000 */
[----:B------:R-:W-:Y:S02]  /*0fb0*/  ULDC UR16, c[0x0][0x64c] ;  /* 0x0001930000107ab9 */ /* 0x000fe40000000800 */
        /* <DEDUP_REMOVED lines=8> */
[----:B------:R-:W-:-:S07]  /*1040*/  UIMAD.WIDE.U32.X UR6, UR21, UR7, UR16, UP1 ;  /* 0x00000007150672a5 */ /* 0x000fce00088e0410 */
[----:B------:R-:W-:Y:S01]  /*1050*/  UMOV UR12, UR6 ;  /* 0x00000006000c7c82 */ /* 0x000fe20008000000 */
[----:B------:R-:W-:-:S05]  /*1060*/  UMOV UR13, UR7 ;  /* 0x00000007000d7c82 */ /* 0x000fca0008000000 */
.L_x_11:
[----:B------:R-:W-:Y:S01]  /*1070*/  UISETP.NE.AND UP1, UPT, UR45, URZ, UPT ;  /* 0x0000003f2d00728c */ /* 0x000fe2000bf25270 */
[----:B------:R-:W-:Y:S01]  /*1080*/  IMAD.MOV.U32 R5, RZ, RZ, 0x1 ;  /* 0x00000001ff057424 */ /* 0x000fe200078e00ff */
[----:B------:R-:W-:Y:S01]  /*1090*/  USHF.R.U64 UR6, UR12, UR24, UR13 ;  /* 0x000000180c067299 */ /* 0x000fe2000800120d */
[----:B------:R-:W-:Y:S01]  /*10a0*/  IMAD.U32 R19, RZ, RZ, UR5 ;  /* 0x00000005ff137e24 */ /* 0x000fe2000f8e00ff */
[----:B------:R-:W-:Y:S02]  /*10b0*/  ULOP3.LUT UR20, UR26, UR20, URZ, 0xc0, !UPT ;  /* 0x000000141a147292 */ /* 0x000fe4000f8ec03f */
[----:B------:R-:W-:Y:S02]  /*10c0*/  UIADD3 UR7, -UR6, URZ, URZ ;  /* 0x0000003f06077290 */ /* 0x000fe4000fffe13f */
[----:B------:R-:W-:Y:S02]  /*10d0*/  UIMAD UR19, UR19, UR6, UR20 ;  /* 0x00000006131372a4 */ /* 0x000fe4000f8e0214 */
[----:B------:R-:W-:-:S02]  /*10e0*/  ULOP3.LUT UR11, UR22, UR11, URZ, 0xc0, !UPT ;  /* 0x0000000b160b7292 */ /* 0x000fc4000f8ec03f */
[----:B------:R-:W-:Y:S02]  /*10f0*/  @UP1 UIMAD UR4, UR28, UR23, UR9 ;  /* 0x000000171c0412a4 */ /* 0x000fe4000f8e0209 */
[----:B------:R-:W-:-:S03]  /*1100*/  UIMAD UR6, UR7, UR25, UR27 ;  /* 0x00000019070672a4 */ /* 0x000fc6000f8e021b */
[----:B------:R-:W-:Y:S01]  /*1110*/  ULDC UR7, c[0x0][0x610] ;  /* 0x0001840000077ab9 */ /* 0x000fe20000000800 */
[----:B------:R-:W-:Y:S02]  /*1120*/  UIMAD UR6, UR6, UR10, UR11 ;  /* 0x0000000a060672a4 */ /* 0x000fe4000f8e020b */
[----:B------:R-:W-:-:S04]  /*1130*/  UIMAD UR4, UR19, UR7, UR4 ;  /* 0x00000007130472a4 */ /* 0x000fc8000f8e0204 */
[----:B------:R-:W-:Y:S02]  /*1140*/  USEL UR7, UR6, UR4, !UP1 ;  /* 0x0000000406077287 */ /* 0x000fe4000c800000 */
[----:B------:R-:W-:-:S04]  /*1150*/  USEL UR4, UR4, UR6, !UP1 ;  /* 0x0000000604047287 */ /* 0x000fc8000c800000 */
[----:B------:R-:W-:Y:S02]  /*1160*/  IMAD.U32 R2, RZ, RZ, UR7 ;  /* 0x00000007ff027e24 */ /* 0x000fe4000f8e00ff */
[----:B------:R-:W-:-:S07]  /*1170*/  IMAD.U32 R18, RZ, RZ, UR4 ;  /* 0x00000004ff127e24 */ /* 0x000fce000f8e00ff */
.L_x_9:
[----:B------:R-:W-:Y:S02]  /*1180*/  ULDC UR4, c[0x0][0x28c] ;  /* 0x0000a30000047ab9 */ /* 0x000fe40000000800 */
[----:B------:R-:W-:-:S04]  /*1190*/  UIADD3 UR4, UR4, 0x7f, URZ ;  /* 0x0000007f04047890 */ /* 0x000fc8000fffe03f */
[----:B------:R-:W-:-:S04]  /*11a0*/  USHF.R.S32.HI UR5, URZ, 0x1f, UR4 ;  /* 0x0000001f3f057899 */ /* 0x000fc80008011404 */
[----:B------:R-:W-:-:S04]  /*11b0*/  ULEA.HI UR5, UR5, UR4, URZ, 0x7 ;  /* 0x0000000405057291 */ /* 0x000fc8000f8f383f */
[----:B------:R-:W-:Y:S01]  /*11c0*/  USHF.R.S32.HI UR38, URZ, 0x7, UR5 ;  /* 0x000000073f267899 */ /* 0x000fe20008011405 */
[----:B------:R-:W-:Y:S11]  /*11d0*/  @!P1 BRA `(.L_x_12) ;  /* 0x0000009c00d09947 */ /* 0x000ff60003800000 */
[----:B------:R-:W-:-:S06]  /*11e0*/  UISETP.GT.U32.AND UP1, UPT, UR18, 0x1, UPT ;  /* 0x000000011200788c */ /* 0x000fcc000bf24070 */
[----:B------:R-:W-:-:S13]  /*11f0*/  PLOP3.LUT P0, PT, PT, PT, UP1, 0x80, 0x0 ;  /* 0x000000000000781c */ /* 0x000fda0003f0f018 */
[----:B------:R-:W-:Y:S05]  /*1200*/  @P0 EXIT ;  /* 0x000000000000094d */ /* 0x000fea0003800000 */
.L_x_13:
[----:B------:R-:W-:-:S08]  /*1210*/  NOP ;  /* 0x0000000000007918 */ /* 0x000fd00000000000 */
[----:B------:R-:W0:Y:S02]  /*1220*/  USETMAXREG.TRY_ALLOC.CTAPOOL UP1, 0xe8 ;  /* 0x000000e8000079c8 */ /* 0x000e240008020600 */
[----:B0-----:R-:W-:-:S13]  /*1230*/  PLOP3.LUT P0, PT, PT, PT, UP1, 0x80, 0x0 ;  /* 0x000000000000781c */ /* 0x001fda0003f0f018 */
[----:B------:R-:W-:Y:S05]  /*1240*/  @!P0 BRA `(.L_x_13) ;  /* 0xfffffffc00f08947 */ /* 0x000fea000383ffff */
[----:B------:R-:W-:-:S13]  /*1250*/  LOP3.LUT P0, RZ, R5, 0xff, RZ, 0xc0, !PT ;  /* 0x000000ff05ff7812 */ /* 0x000fda000780c0ff */
[----:B------:R-:W-:Y:S05]  /*1260*/  @!P0 EXIT ;  /* 0x000000000000894d */ /* 0x000fea0003800000 */
[----:B------:R-:W0:Y:S01]  /*1270*/  S2UR UR5, SR_CgaCtaId ;  /* 0x00000000000579c3 */ /* 0x000e220000008800 */
[----:B------:R-:W-:Y:S01]  /*1280*/  VIADD R6, R0, 0xffffffff ;  /* 0xffffffff00067836 */ /* 0x000fe20000000000 */
[----:B------:R-:W-:Y:S01]  /*1290*/  SHF.R.S32.HI R4, RZ, 0x1f, R3 ;  /* 0x0000001fff047819 */ /* 0x000fe20000011403 */
[----:B------:R-:W-:Y:S01]  /*12a0*/  UMOV UR40, 0x400 ;  /* 0x0000040000287882 */ /* 0x000fe20000000000 */
[----:B------:R-:W-:Y:S02]  /*12b0*/  USHF.R.U32.HI UR4, URZ, 0x1, UR38 ;  /* 0x000000013f047899 */ /* 0x000fe40008011626 */
[----:B------:R-:W-:Y:S01]  /*12c0*/  R2UR UR42, R6 ;  /* 0x00000000062a72ca */ /* 0x000fe200000e0000 */
[----:B------:R-:W-:Y:S01]  /*12d0*/  ULOP3.LUT UR41, UR38, 0x1, URZ, 0xc0, !UPT ;  /* 0x0000000126297892 */ /* 0x000fe2000f8ec03f */
[CC--:B------:R-:W-:Y:S01]  /*12e0*/  LEA.HI R0, R4.reuse, R3.reuse, RZ, 0x2 ;  /* 0x0000000304007211 */ /* 0x0c0fe200078f10ff */
[----:B------:R-:W-:Y:S01]  /*12f0*/  UISETP.LT.AND UP1, UPT, UR38, 0x1, UPT ;  /* 0x000000012600788c */ /* 0x000fe2000bf21270 */
[----:B------:R-:W-:Y:S01]  /*1300*/  LEA.HI R4, R4, R3, RZ, 0x5 ;  /* 0x0000000304047211 */ /* 0x000fe200078f28ff */
[----:B------:R-:W-:Y:S01]  /*1310*/  ULOP3.LUT UR4, UR4, 0x1, URZ, 0xc0, !UPT ;  /* 0x0000000104047892 */ /* 0x000fe2000f8ec03f */
[--C-:B------:R-:W-:Y:S01]  /*1320*/  SHF.R.S32.HI R152, RZ, 0x2, R0.reuse ;  /* 0x00000002ff987819 */ /* 0x100fe20000011400 */
[----:B------:R-:W-:Y:S01]  /*1330*/  ULDC UR6, c[0x0][0x284] ;  /* 0x0000a10000067ab9 */ /* 0x000fe20000000800 */
[----:B------:R-:W-:Y:S01]  /*1340*/  SHF.R.S32.HI R5, RZ, 0x1f, R0 ;  /* 0x0000001fff057819 */ /* 0x000fe20000011400 */
[----:B------:R-:W-:Y:S01]  /*1350*/  USEL UR41, UR41, URZ, !UP0 ;  /* 0x0000003f29297287 */ /* 0x000fe2000c000000 */
[----:B------:R-:W-:Y:S01]  /*1360*/  LOP3.LUT R154, R0, 0xfffffffc, RZ, 0xc0, !PT ;  /* 0xfffffffc009a7812 */ /* 0x000fe200078ec0ff */
[----:B------:R-:W-:Y:S01]  /*1370*/  USEL UR44, UR38, 0x1, UP1 ;  /* 0x00000001262c7887 */ /* 0x000fe20008800000 */
[----:B------:R-:W-:Y:S01]  /*1380*/  LEA.HI R5, R5, R152, RZ, 0x3 ;  /* 0x0000009805057211 */ /* 0x000fe200078f18ff */
[----:B------:R-:W-:Y:S01]  /*1390*/  USHF.L.U32 UR42, UR42, 0x3, URZ ;  /* 0x000000032a2a7899 */ /* 0x000fe2000800063f */
[----:B------:R-:W-:Y:S01]  /*13a0*/  ISETP.NE.AND P0, PT, R6, RZ, PT ;  /* 0x000000ff0600720c */ /* 0x000fe20003f05270 */
[----:B------:R-:W-:Y:S01]  /*13b0*/  UISETP.EQ.U32.AND UP0, UPT, UR4, 0x1, !UP0 ;  /* 0x000000010400788c */ /* 0x000fe2000c702070 */
[----:B------:R-:W-:Y:S01]  /*13c0*/  LOP3.LUT R5, R5, 0xfffffff8, RZ, 0xc0, !PT ;  /* 0xfffffff805057812 */ /* 0x000fe200078ec0ff */
[----:B------:R-:W-:Y:S01]  /*13d0*/  IMAD.IADD R154, R3, 0x1, -R154 ;  /* 0x00000001039a7824 */ /* 0x000fe200078e0a9a */
[----:B0-----:R-:W-:Y:S01]  /*13e0*/  ULEA UR40, UR5, UR40, 0x18 ;  /* 0x0000002805287291 */ /* 0x001fe2000f8ec03f */
[----:B------:R-:W-:Y:S01]  /*13f0*/  IMAD.U32 R156, RZ, RZ, UR42 ;  /* 0x0000002aff9c7e24 */ /* 0x000fe2000f8e00ff */
[----:B------:R-:W-:Y:S01]  /*1400*/  SEL R166, RZ, 0x1, P0 ;  /* 0x00000001ffa67807 */ /* 0x000fe20000000000 */
[----:B------:R-:W-:Y:S01]  /*1410*/  IMAD.IADD R152, R152, 0x1, -R5 ;  /* 0x0000000198987824 */ /* 0x000fe200078e0a05 */
[----:B------:R-:W-:Y:S01]  /*1420*/  UIADD3 UR43, UR40, 0x30, URZ ;  /* 0x00000030282b7890 */ /* 0x000fe2000fffe03f */
[----:B------:R-:W-:Y:S01]  /*1430*/  SHF.R.S32.HI R5, RZ, 0x5, R4 ;  /* 0x00000005ff057819 */ /* 0x000fe20000011404 */
[----:B------:R-:W-:Y:S01]  /*1440*/  ULOP3.LUT UR36, UR39, 0x1, URZ, 0xfc, !UPT ;  /* 0x0000000127247892 */ /* 0x000fe2000f8efc3f */
[C---:B------:R-:W-:Y:S01]  /*1450*/  LOP3.LUT R158, R156.reuse, 0x8, RZ, 0xc0, !PT ;  /* 0x000000089c9e7812 */ /* 0x040fe200078ec0ff */
[----:B------:R-:W-:Y:S01]  /*1460*/  UIADD3 UR44, -UR44, UR38, URZ ;  /* 0x000000262c2c7290 */ /* 0x000fe2000fffe13f */
[--C-:B------:R-:W-:Y:S01]  /*1470*/  SHF.R.S32.HI R153, RZ, 0x1f, R152.reuse ;  /* 0x0000001fff997819 */ /* 0x100fe20000011498 */
[C-C-:B------:R-:W-:Y:S01]  /*1480*/  IMAD R159, R5.reuse, -0x10, -R152.reuse ;  /* 0xfffffff0059f7824 */ /* 0x140fe200078e0a98 */
[----:B------:R-:W-:Y:S01]  /*1490*/  LOP3.LUT R156, R156, 0x8, RZ, 0xc, !PT ;  /* 0x000000089c9c7812 */ /* 0x000fe200078e0cff */
[----:B------:R-:W-:Y:S01]  /*14a0*/  IMAD.U32 R155, RZ, RZ, UR43 ;  /* 0x0000002bff9b7e24 */ /* 0x000fe2000f8e00ff */
[----:B------:R-:W-:Y:S01]  /*14b0*/  LOP3.LUT R158, R158, 0x18, RZ, 0x3c, !PT ;  /* 0x000000189e9e7812 */ /* 0x000fe200078e3cff */
[----:B------:R-:W-:Y:S01]  /*14c0*/  IMAD.WIDE R152, R5, 0x10, R152 ;  /* 0x0000001005987825 */ /* 0x000fe200078e0298 */
[----:B------:R-:W-:-:S03]  /*14d0*/  USEL UR46, URZ, 0x1, !UP0 ;  /* 0x000000013f2e7887 */ /* 0x000fc6000c000000 */
[----:B------:R-:W-:Y:S02]  /*14e0*/  VIADD R157, R155, UR42 ;  /* 0x0000002a9b9d7c36 */ /* 0x000fe40008000000 */
[----:B------:R-:W-:-:S07]  /*14f0*/  VIADD R159, R159, UR6 ;  /* 0x000000069f9f7c36 */ /* 0x000fce0008000000 */
.L_x_289:
[----:B------:R-:W-:Y:S01]  /*1500*/  SHF.L.U32 R0, R166, 0x1f, RZ ;  /* 0x0000001fa6007819 */ /* 0x000fe200000006ff */
[----:B------:R-:W-:Y:S02]  /*1510*/  ULDC UR4, c[0x0][0x28c] ;  /* 0x0000a30000047ab9 */ /* 0x000fe40000000800 */
[----:B------:R-:W-:Y:S01]  /*1520*/  ISETP.LT.AND P1, PT, RZ, UR4, PT ;  /* 0x00000004ff007c0c */ /* 0x000fe2000bf21270 */
[----:B------:R-:W0:Y:S02]  /*1530*/  SYNCS.PHASECHK.TRANS64.TRYWAIT P0, [R155+UR42], R0 ;  /* 0x000000009b0075a7 */ /* 0x000e24000800016a */
[----:B0-234-:R-:W-:Y:S10]  /*1540*/  @!P0 BRA `(.L_x_14) ;  /* 0x000000ac00288947 */ /* 0x01dff40003800000 */
.L_x_309:
[----:B------:R-:W-:Y:S05]  /*1550*/  @P1 BRA `(.L_x_15) ;  /* 0x0000000000401947 */ /* 0x000fea0003800000 */
[----:B0-----:R-:W-:Y:S01]  /*1560*/  MOV R0, 0x0 ;  /* 0x0000000000007802 */ /* 0x001fe20000000f00 */
[----:B------:R-:W-:Y:S01]  /*1570*/  ULDC.64 UR4, c[0x4][0x68] ;  /* 0x01001a0000047ab9 */ /* 0x000fe20000000a00 */
[----:B------:R-:W-:Y:S01]  /*1580*/  ULDC.64 UR6, c[0x4][0x8] ;  /* 0x0100020000067ab9 */ /* 0x000fe20000000a00 */
[----:B------:R-:W-:Y:S01]  /*1590*/  IMAD.U32 R4, RZ, RZ, UR4 ;  /* 0x00000004ff047e24 */ /* 0x000fe2000f8e00ff */
[----:B------:R0:W1:Y:S01]  /*15a0*/  LDC.64 R14, c[0x4][R0] ;  /* 0x01000000000e7b82 */ /* 0x0000620000000a00 */
[----:B------:R-:W-:Y:S01]  /*15b0*/  IMAD.U32 R5, RZ, RZ, UR5 ;  /* 0x00000005ff057e24 */ /* 0x000fe2000f8e00ff */
[----:B------:R-:W-:Y:S01]  /*15c0*/  ULDC.64 UR4, c[0x4][0x70] ;  /* 0x01001c0000047ab9 */ /* 0x000fe20000000a00 */
[----:B------:R-:W-:Y:S02]  /*15d0*/  IMAD.U32 R10, RZ, RZ, UR6 ;  /* 0x00000006ff0a7e24 */ /* 0x000fe4000f8e00ff */
[----:B------:R-:W-:Y:S02]  /*15e0*/  IMAD.U32 R6, RZ, RZ, UR4 ;  /* 0x00000004ff067e24 */ /* 0x000fe4000f8e00ff */
[----:B------:R-:W-:-:S02]  /*15f0*/  IMAD.U32 R7, RZ, RZ, UR5 ;  /* 0x00000005ff077e24 */ /* 0x000fc4000f8e00ff */
[----:B------:R-:W-:Y:S02]  /*1600*/  IMAD.U32 R11, RZ, RZ, UR7 ;  /* 0x00000007ff0b7e24 */ /* 0x000fe4000f8e00ff */
[----:B------:R-:W-:Y:S02]  /*1610*/  IMAD.MOV.U32 R8, RZ, RZ, 0x1e1 ;  /* 0x000001e1ff087424 */ /* 0x000fe400078e00ff */
[----:B------:R-:W-:Y:S02]  /*1620*/  IMAD.MOV.U32 R12, RZ, RZ, 0x1 ;  /* 0x00000001ff0c7424 */ /* 0x000fe400078e00ff */
[----:B0-----:R-:W-:-:S07]  /*1630*/  IMAD.MOV.U32 R13, RZ, RZ, RZ ;  /* 0x000000ffff0d7224 */ /* 0x001fce00078e00ff */
[----:B------:R-:W-:-:S07]  /*1640*/  LEPC R20, `(.L_x_15) ;  /* 0x000000001014794e */ /* 0x000fce0000000000 */
[----:B-1---5:R-:W-:Y:S05]  /*1650*/  CALL.ABS.NOINC R14 ;  /* 0x000000000e007343 */ /* 0x022fea0003c00000 */
.L_x_15:
[----:B0-----:R-:W-:-:S05]  /*1660*/  IMAD.U32 R0, RZ, RZ, UR36 ;  /* 0x00000024ff007e24 */ /* 0x001fca000f8e00ff */
[----:B------:R-:W-:-:S13]  /*1670*/  ISETP.NE.AND P0, PT, R0, 0x3, PT ;  /* 0x000000030000780c */ /* 0x000fda0003f05270 */
[----:B------:R-:W-:Y:S05]  /*1680*/  @!P0 BRA `(.L_x_16) ;  /* 0x0000000000048947 */ /* 0x000fea0003800000 */
[----:B------:R-:W-:Y:S01]  /*1690*/  BPT.TRAP 0x1 ;  /* 0x000000040000795c */ /* 0x000fe20000300000 */
.L_x_16:
[----:B------:R-:W-:Y:S02]  /*16a0*/  IMAD.U32 R3, RZ, RZ, UR41 ;  /* 0x00000029ff037e24 */ /* 0x000fe4000f8e00ff */
[----:B------:R-:W-:-:S03]  /*16b0*/  IMAD.U32 R0, RZ, RZ, UR46 ;  /* 0x0000002eff007e24 */ /* 0x000fc6000f8e00ff */
[----:B------:R-:W-:Y:S02]  /*16c0*/  LEA R3, R3, UR40, 0x3 ;  /* 0x0000002803037c11 */ /* 0x000fe4000f8e18ff */
[----:B------:R-:W-:-:S04]  /*16d0*/  SHF.L.U32 R0, R0, 0x1f, RZ ;  /* 0x0000001f00007819 */ /* 0x000fc800000006ff */
[----:B------:R0:W1:Y:S01]  /*16e0*/  SYNCS.PHASECHK.TRANS64.TRYWAIT P1, [R3+URZ], R0 ;  /* 0x00000000030075a7 */ /* 0x000062000802017f */
[----:B------:R-:W-:Y:S05]  /*16f0*/  @!P0 BRA `(.L_x_17) ;  /* 0x0000000000048947 */ /* 0x000fea0003800000 */
[----:B------:R-:W-:Y:S01]  /*1700*/  BPT.TRAP 0x1 ;  /* 0x000000040000795c */ /* 0x000fe20000300000 */
.L_x_17:
[----:B------:R-:W-:-:S05]  /*1710*/  IMAD.U32 R4, RZ, RZ, UR44 ;  /* 0x0000002cff047e24 */ /* 0x000fca000f8e00ff */
[----:B------:R-:W-:Y:S01]  /*1720*/  ISETP.GE.AND P2, PT, R4, 0x1, PT ;  /* 0x000000010400780c */ /* 0x000fe20003f46270 */
[----:B-1----:R-:W-:-:S12]  /*1730*/  @P1 BRA `(.L_x_18) ;  /* 0x0000000000081947 */ /* 0x002fd80003800000 */
[----:B------:R-:W1:Y:S02]  /*1740*/  SYNCS.PHASECHK.TRANS64.TRYWAIT P1, [R3+URZ], R0 ;  /* 0x00000000030075a7 */ /* 0x000e64000802017f */
[----:B-1----:R-:W-:Y:S05]  /*1750*/  @!P1 BRA `(.L_x_19) ;  /* 0x000000a800b89947 */ /* 0x002fea0003800000 */
.L_x_18:
[----:B------:R-:W-:Y:S05]  /*1760*/  WARPSYNC.ALL ;  /* 0x0000000000007948 */ /* 0x000fea0003800000 */
[----:B------:R-:W-:Y:S01]  /*1770*/  UIADD3 UR4, UR40, 0x100, URZ ;  /* 0x0000010028047890 */ /* 0x000fe2000fffe03f */
[----:B------:R-:W-:Y:S01]  /*1780*/  WARPGROUP.ARRIVE ;  /* 0x00000000000079c5 */ /* 0x000fe20000000000 */
[----:B------:R-:W-:Y:S02]  /*1790*/  UIADD3 UR5, UR40, 0x10100, URZ ;  /* 0x0001010028057890 */ /* 0x000fe4000fffe03f */
[----:B------:R-:W-:Y:S02]  /*17a0*/  USHF.R.U32.HI UR4, URZ, 0x4, UR4 ;  /* 0x000000043f047899 */ /* 0x000fe40008011604 */
[----:B------:R-:W-:-:S02]  /*17b0*/  USHF.R.U32.HI UR5, URZ, 0x4, UR5 ;  /* 0x000000043f057899 */ /* 0x000fc40008011605 */
[----:B------:R-:W-:Y:S02]  /*17c0*/  ULOP3.LUT UR4, UR4, 0x3fff, URZ, 0xc0, !UPT ;  /* 0x00003fff04047892 */ /* 0x000fe4000f8ec03f */
[----:B------:R-:W-:Y:S02]  /*17d0*/  ULOP3.LUT UR5, UR5, 0x3fff, URZ, 0xc0, !UPT ;  /* 0x00003fff05057892 */ /* 0x000fe4000f8ec03f */
[----:B------:R-:W-:Y:S02]  /*17e0*/  ULOP3.LUT UR4, UR4, 0x10000, URZ, 0xfc, !UPT ;  /* 0x0001000004047892 */ /* 0x000fe4000f8efc3f */
[----:B------:R-:W-:Y:S02]  /*17f0*/  ULOP3.LUT UR5, UR5, 0x10000, URZ, 0xfc, !UPT ;  /* 0x0001000005057892 */ /* 0x000fe4000f8efc3f */
[----:B------:R-:W-:Y:S02]  /*1800*/  ULEA UR7, UR41, UR4, 0xb ;  /* 0x0000000429077291 */ /* 0x000fe4000f8e583f */
[----:B------:R-:W-:Y:S01]  /*1810*/  ULEA UR6, UR41, UR5, 0xd ;  /* 0x0000000529067291 */ /* 0x000fe2000f8e683f */
[----:B------:R-:W-:Y:S01]  /*1820*/  UMOV UR9, 0x40000040 ;  /* 0x4000004000097882 */ /* 0x000fe20000000000 */
[----:B------:R-:W-:-:S03]  /*1830*/  UMOV UR11, 0x40000040 ;  /* 0x40000040000b7882 */ /* 0x000fc60000000000 */
[----:B------:R-:W-:Y:S02]  /*1840*/  UMOV UR8, UR7 ;  /* 0x0000000700087c82 */ /* 0x000fe40008000000 */
[----:B------:R-:W-:Y:S02]  /*1850*/  UMOV UR10, UR6 ;  /* 0x00000006000a7c82 */ /* 0x000fe40008000000 */
[----:B------:R-:W-:Y:S01]  /*1860*/  HGMMA.64x256x8.F32.TF32 R24, gdesc[UR8], RZ, !UPT, gsb0 ;  /* 0x07e00000081879f0 */ /* 0x000fe2000c0028ff */
[----:B------:R-:W-:Y:S02]  /*1870*/  UIADD3 UR8, UR7, 0x2, URZ ;  /* 0x0000000207087890 */ /* 0x000fe4000fffe03f */
[----:B------:R-:W-:Y:S01]  /*1880*/  UIADD3 UR10, UR6, 0x2, URZ ;  /* 0x00000002060a7890 */ /* 0x000fe2000fffe03f */
[----:B------:R-:W-:Y:S01]  /*1890*/  UMOV UR9, 0x40000040 ;  /* 0x4000004000097882 */ /* 0x000fe20000000000 */
[----:B------:R-:W-:Y:S01]  /*18a0*/  UMOV UR11, 0x40000040 ;  /* 0x40000040000b7882 */ /* 0x000fe20000000000 */
[----:B------:R-:W-:-:S02]  /*18b0*/  WARPGROUP.DEPBAR.LE gsb0, 0x0 ;  /* 0x00008000000079c5 */ /* 0x000fc40000010000 */
[----:B------:R-:W-:-:S15]  /*18c0*/  WARPGROUP.ARRIVE ;  /* 0x00000000000079c5 */ /* 0x000fde0000000000 */
[----:B------:R-:W-:-:S05]  /*18d0*/  NOP ;  /* 0x0000000000007918 */ /* 0x000fca0000000000 */
[----:B------:R-:W-:Y:S01]  /*18e0*/  HGMMA.64x256x8.F32.TF32 R24, gdesc[UR8], R24, gsb0 ;  /* 0x07e00000081879f0 */ /* 0x000fe20008002818 */
[----:B------:R-:W-:Y:S02]  /*18f0*/  UIADD3 UR8, UR7, 0x4, URZ ;  /* 0x0000000407087890 */ /* 0x000fe4000fffe03f */
[----:B------:R-:W-:Y:S01]  /*1900*/  UIADD3 UR10, UR6, 0x4, URZ ;  /* 0x00000004060a7890 */ /* 0x000fe2000fffe03f */
[----:B------:R-:W-:Y:S01]  /*1910*/  UMOV UR9, 0x40000040 ;  /* 0x4000004000097882 */ /* 0x000fe20000000000 */
[----:B------:R-:W-:Y:S01]  /*1920*/  UMOV UR11, 0x40000040 ;  /* 0x40000040000b7882 */ /* 0x000fe20000000000 */
[----:B------:R-:W-:Y:S02]  /*1930*/  WARPGROUP.DEPBAR.LE gsb0, 0x0 ;  /* 0x00008000000079c5 */ /* 0x000fe40000010000 */
        /* <DEDUP_REMOVED lines=106> */
[----:B------:R-:W-:Y:S03]  /*1fe0*/  HGMMA.64x256x8.F32.TF32 R24, gdesc[UR8], R24, gsb0 ;  /* 0x07e00000081879f0 */ /* 0x000fe60008002818 */
[----:B------:R-:W-:Y:S02]  /*1ff0*/  WARPGROUP.DEPBAR.LE gsb0, 0x0 ;  /* 0x00008000000079c5 */ /* 0x000fe40000010000 */
[----:B------:R-:W-:Y:S05]  /*2000*/  @!P2 BRA `(.L_x_20) ;  /* 0x0000000800a0a947 */ /* 0x000fea0003800000 */
[----:B------:R-:W-:Y:S01]  /*2010*/  UIADD3 UR7, UR41, 0x1, URZ ;  /* 0x0000000129077890 */ /* 0x000fe2000fffe03f */
[----:B01----:R-:W-:-:S03]  /*2020*/  IMAD.U32 R0, RZ, RZ, UR44 ;  /* 0x0000002cff007e24 */ /* 0x003fc6000f8e00ff */
[----:B------:R-:W-:-:S04]  /*2030*/  UISETP.NE.AND UP0, UPT, UR7, 0x2, UPT ;  /* 0x000000020700788c */ /* 0x000fc8000bf05270 */
[----:B------:R-:W-:Y:S02]  /*2040*/  USEL UR6, URZ, 0x1, UP0 ;  /* 0x000000013f067887 */ /* 0x000fe40008000000 */
[----:B------:R-:W-:Y:S02]  /*2050*/  USEL UR7, UR7, URZ, UP0 ;  /* 0x0000003f07077287 */ /* 0x000fe40008000000 */
[----:B------:R-:W-:-:S06]  /*2060*/  ULOP3.LUT UR6, UR46, UR6, URZ, 0x3c, !UPT ;  /* 0x000000062e067292 */ /* 0x000fcc000f8e3c3f */
[----:B------:R-:W-:Y:S01]  /*2070*/  IMAD.U32 R5, RZ, RZ, UR6 ;  /* 0x00000006ff057e24 */ /* 0x000fe2000f8e00ff */
[----:B------:R-:W-:-:S06]  /*2080*/  UMOV UR6, UR41 ;  /* 0x0000002900067c82 */ /* 0x000fcc0008000000 */
.L_x_27:
[----:B01----:R-:W-:Y:S05]  /*2090*/  @!P0 BRA `(.L_x_21) ;  /* 0x0000000000048947 */ /* 0x003fea0003800000 */
[----:B------:R-:W-:Y:S01]  /*20a0*/  BPT.TRAP 0x1 ;  /* 0x000000040000795c */ /* 0x000fe20000300000 */
.L_x_21:
[----:B------:R-:W-:Y:S01]  /*20b0*/  ULEA UR8, UR7, UR40, 0x3 ;  /* 0x0000002807087291 */ /* 0x000fe2000f8e183f */
[----:B------:R-:W-:-:S08]  /*20c0*/  SHF.L.U32 R3, R5, 0x1f, RZ ;  /* 0x0000001f05037819 */ /* 0x000fd000000006ff */
[----:B------:R0:W1:Y:S01]  /*20d0*/  SYNCS.PHASECHK.TRANS64.TRYWAIT P1, [UR8], R3 ;  /* 0x00000003ff0075a7 */ /* 0x0000620008020148 */
[----:B------:R-:W-:Y:S05]  /*20e0*/  @!P0 BRA `(.L_x_22) ;  /* 0x0000000000048947 */ /* 0x000fea0003800000 */
[----:B------:R-:W-:Y:S01]  /*20f0*/  BPT.TRAP 0x1 ;  /* 0x000000040000795c */ /* 0x000fe20000300000 */
.L_x_22:
[----:B-1----:R-:W-:Y:S05]  /*2100*/  @P1 BRA `(.L_x_23) ;  /* 0x0000000000081947 */ /* 0x002fea0003800000 */
[----:B------:R-:W1:Y:S02]  /*2110*/  SYNCS.PHASECHK.TRANS64.TRYWAIT P1, [UR8], R3 ;  /* 0x00000003ff0075a7 */ /* 0x000e640008020148 */
[----:B-1----:R-:W-:Y:S05]  /*2120*/  @!P1 BRA `(.L_x_24) ;  /* 0x000000a000589947 */ /* 0x002fea0003800000 */
.L_x_23:
[----:B------:R-:W-:Y:S01]  /*2130*/  ULEA UR12, UR7, UR5, 0xd ;  /* 0x00000005070c7291 */ /* 0x000fe2000f8e683f */
[----:B------:R-:W-:Y:S01]  /*2140*/  WARPGROUP.ARRIVE ;  /* 0x00000000000079c5 */ /* 0x000fe20000000000 */
[----:B------:R-:W-:Y:S01]  /*2150*/  ULEA UR13, UR7, UR4, 0xb ;  /* 0x00000004070d7291 */ /* 0x000fe2000f8e583f */
[----:B------:R-:W-:Y:S01]  /*2160*/  UMOV UR11, 0x40000040 ;  /* 0x40000040000b7882 */ /* 0x000fe20000000000 */
[----:B------:R-:W-:-:S03]  /*2170*/  UMOV UR9, 0x40000040 ;  /* 0x4000004000097882 */ /* 0x000fc60000000000 */
[----:B------:R-:W-:Y:S02]  /*2180*/  UMOV UR10, UR12 ;  /* 0x0000000c000a7c82 */ /* 0x000fe40008000000 */
[----:B------:R-:W-:Y:S02]  /*2190*/  UMOV UR8, UR13 ;  /* 0x0000000d00087c82 */ /* 0x000fe40008000000 */
[----:B------:R-:W-:Y:S01]  /*21a0*/  HGMMA.64x256x8.F32.TF32 R24, gdesc[UR8], R24, gsb0 ;  /* 0x07e00000081879f0 */ /* 0x000fe20008002818 */
        /* <DEDUP_REMOVED lines=122> */
[----:B------:R-:W-:Y:S01]  /*2950*/  BPT.TRAP 0x1 ;  /* 0x000000040000795c */ /* 0x000fe20000300000 */
.L_x_25:
[----:B------:R-:W-:Y:S02]  /*2960*/  UISETP.GT.U32.AND UP0, UPT, UR39, 0x1, UPT ;  /* 0x000000012700788c */ /* 0x000fe4000bf04070 */
[----:B------:R-:W-:-:S04]  /*2970*/  ULEA UR8, UR6, UR40, 0x3 ;  /* 0x0000002806087291 */ /* 0x000fc8000f8e183f */
[----:B------:R-:W-:Y:S01]  /*2980*/  UIADD3 UR8, UR8, 0x10, URZ ;  /* 0x0000001008087890 */ /* 0x000fe2000fffe03f */
[----:B------:R-:W-:-:S03]  /*2990*/  PLOP3.LUT P1, PT, PT, PT, UP0, 0x80, 0x0 ;  /* 0x000000000000781c */ /* 0x000fc60003f2f008 */
[----:B------:R-:W-:-:S09]  /*29a0*/  UPRMT UR8, URZ, 0x654, UR8 ;  /* 0x000006543f087896 */ /* 0x000fd20008000008 */
[----:B------:R-:W-:Y:S01]  /*29b0*/  SYNCS.ARRIVE.TRANS64.RED.A1T0 RZ, [UR8], RZ ;  /* 0x000000ffffff79a7 */ /* 0x000fe20008100408 */
[----:B------:R-:W-:Y:S05]  /*29c0*/  @P1 BRA `(.L_x_26) ;  /* 0x0000000000041947 */ /* 0x000fea0003800000 */
[----:B------:R-:W-:Y:S01]  /*29d0*/  BPT.TRAP 0x1 ;  /* 0x000000040000795c */ /* 0x000fe20000300000 */
.L_x_26:
[----:B------:R-:W-:Y:S01]  /*29e0*/  UIADD3 UR7, UR7, 0x1, URZ ;  /* 0x0000000107077890 */ /* 0x000fe2000fffe03f */
[C---:B------:R-:W-:Y:S01]  /*29f0*/  ISETP.GT.AND P1, PT, R0.reuse, 0x1, PT ;  /* 0x000000010000780c */ /* 0x040fe20003f24270 */
[----:B------:R-:W-:Y:S01]  /*2a00*/  UIADD3 UR6, UR6, 0x1, URZ ;  /* 0x0000000106067890 */ /* 0x000fe2000fffe03f */
[----:B------:R-:W-:Y:S01]  /*2a10*/  VIADD R0, R0, 0xffffffff ;  /* 0xffffffff00007836 */ /* 0x000fe20000000000 */
[----:B------:R-:W-:Y:S02]  /*2a20*/  UISETP.NE.AND UP0, UPT, UR7, 0x2, UPT ;  /* 0x000000020700788c */ /* 0x000fe4000bf05270 */
[----:B------:R-:W-:Y:S02]  /*2a30*/  UISETP.NE.AND UP1, UPT, UR6, 0x2, UPT ;  /* 0x000000020600788c */ /* 0x000fe4000bf25270 */
[----:B------:R-:W-:Y:S02]  /*2a40*/  USEL UR8, URZ, 0x1, UP0 ;  /* 0x000000013f087887 */ /* 0x000fe40008000000 */
[----:B------:R-:W-:-:S02]  /*2a50*/  USEL UR7, UR7, URZ, UP0 ;  /* 0x0000003f07077287 */ /* 0x000fc40008000000 */
[----:B------:R-:W-:Y:S02]  /*2a60*/  USEL UR6, UR6, URZ, UP1 ;  /* 0x0000003f06067287 */ /* 0x000fe40008800000 */
[----:B------:R-:W-:Y:S01]  /*2a70*/  LOP3.LUT R5, R5, UR8, RZ, 0x3c, !PT ;  /* 0x0000000805057c12 */ /* 0x000fe2000f8e3cff */
[----:B------:R-:W-:Y:S09]  /*2a80*/  @P1 BRA `(.L_x_27) ;  /* 0xfffffff400801947 */ /* 0x000ff2000383ffff */
.L_x_20:
[----:B------:R-:W-:Y:S01]  /*2a90*/  ULDC UR6, c[0x0][0x28c] ;  /* 0x0000a30000067ab9 */ /* 0x000fe20000000800 */
[----:B------:R2:W-:Y:S01]  /*2aa0*/  SYNCS.ARRIVE.TRANS64.A1T0 RZ, [R156+UR43], RZ ;  /* 0x000000ff9cff79a7 */ /* 0x0005e2000810002b */
[----:B------:R-:W-:-:S06]  /*2ab0*/  UISETP.GE.AND UP0, UPT, UR6, 0x1, UPT ;  /* 0x000000010600788c */ /* 0x000fcc000bf06270 */
[----:B------:R-:W-:-:S13]  /*2ac0*/  PLOP3.LUT P1, PT, PT, PT, UP0, 0x80, 0x0 ;  /* 0x000000000000781c */ /* 0x000fda0003f2f008 */
[----:B--2---:R-:W-:Y:S05]  /*2ad0*/  @!P1 BRA `(.L_x_28) ;  /* 0x0000000000309947 */ /* 0x004fea0003800000 */
[----:B------:R-:W-:Y:S05]  /*2ae0*/  @!P0 BRA `(.L_x_29) ;  /* 0x0000000000048947 */ /* 0x000fea0003800000 */
[----:B------:R-:W-:Y:S01]  /*2af0*/  BPT.TRAP 0x1 ;  /* 0x000000040000795c */ /* 0x000fe20000300000 */
.L_x_29:
[----:B------:R-:W-:Y:S02]  /*2b00*/  UIADD3 UR4, UR44, UR41, URZ ;  /* 0x000000292c047290 */ /* 0x000fe4000fffe03f */
[----:B------:R-:W-:Y:S02]  /*2b10*/  UISETP.GT.U32.AND UP0, UPT, UR39, 0x1, UPT ;  /* 0x000000012700788c */ /* 0x000fe4000bf04070 */
[----:B------:R-:W-:-:S04]  /*2b20*/  USHF.L.U32 UR4, UR4, 0x3, URZ ;  /* 0x0000000304047899 */ /* 0x000fc8000800063f */
[----:B------:R-:W-:Y:S01]  /*2b30*/  ULOP3.LUT UR4, UR4, 0x8, URZ, 0xc0, !UPT ;  /* 0x0000000804047892 */ /* 0x000fe2000f8ec03f */
[----:B------:R-:W-:-:S03]  /*2b40*/  PLOP3.LUT P0, PT, PT, PT, UP0, 0x80, 0x0 ;  /* 0x000000000000781c */ /* 0x000fc60003f0f008 */
[----:B------:R-:W-:-:S04]  /*2b50*/  UIADD3 UR4, UR40, 0x10, UR4 ;  /* 0x0000001028047890 */ /* 0x000fc8000fffe004 */
[----:B------:R-:W-:-:S09]  /*2b60*/  UPRMT UR4, URZ, 0x654, UR4 ;  /* 0x000006543f047896 */ /* 0x000fd20008000004 */
[----:B------:R-:W-:Y:S01]  /*2b70*/  SYNCS.ARRIVE.TRANS64.RED.A1T0 RZ, [UR4], RZ ;  /* 0x000000ffffff79a7 */ /* 0x000fe20008100404 */
[----:B------:R-:W-:Y:S05]  /*2b80*/  @P0 BRA `(.L_x_28) ;  /* 0x0000000000040947 */ /* 0x000fea0003800000 */
[----:B------:R-:W-:Y:S01]  /*2b90*/  BPT.TRAP 0x1 ;  /* 0x000000040000795c */ /* 0x000fe20000300000 */
.L_x_28:
[----:B01----:R-:W-:Y:S01]  /*2ba0*/  SHF.L.U32 R0, R166, 0x1f, RZ ;  /* 0x0000001fa6007819 */ /* 0x003fe200000006ff */
[----:B------:R-:W-:Y:S01]  /*2bb0*/  ULEA UR7, UR38, UR41, 0x1 ;  /* 0x0000002926077291 */ /* 0x000fe2000f8e083f */
[----:B------:R-:W0:Y:S01]  /*2bc0*/  LDC R7, c[0x0][0x288] ;  /* 0x0000a200ff077b82 */ /* 0x000e220000000800 */
[----:B------:R-:W-:Y:S01]  /*2bd0*/  UIADD3 UR4, UR6, 0xfe, URZ ;  /* 0x000000fe06047890 */ /* 0x000fe2000fffe03f */
[----:B------:R-:W-:Y:S01]  /*2be0*/  IMAD.SHL.U32 R12, R154, 0x2, RZ ;  /* 0x000000029a0c7824 */ /* 0x000fe200078e00ff */
[----:B------:R-:W-:Y:S02]  /*2bf0*/  USHF.R.U32.HI UR5, URZ, 0x1, UR7 ;  /* 0x000000013f057899 */ /* 0x000fe40008011607 */
[----:B------:R-:W-:Y:S02]  /*2c00*/  UISETP.GT.U32.AND UP0, UPT, UR7, 0x1, UPT ;  /* 0x000000010700788c */ /* 0x000fe4000bf04070 */
[----:B------:R-:W-:Y:S01]  /*2c10*/  ULOP3.LUT UR5, UR5, 0x1, URZ, 0xc0, !UPT ;  /* 0x0000000105057892 */ /* 0x000fe2000f8ec03f */
[----:B------:R-:W1:Y:S01]  /*2c20*/  SYNCS.PHASECHK.TRANS64.TRYWAIT P0, [R155+UR42+0x10], R0 ;  /* 0x000010009b0075a7 */ /* 0x000e62000800016a */
[----:B------:R-:W-:Y:S01]  /*2c30*/  UISETP.LT.U32.AND UP0, UPT, UR4, 0xff, UP0 ;  /* 0x000000ff0400788c */ /* 0x000fe20008701070 */
[----:B------:R-:W-:Y:S01]  /*2c40*/  SHF.R.S32.HI R13, RZ, 0x1f, R12 ;  /* 0x0000001fff0d7819 */ /* 0x000fe2000001140c */
[----:B------:R-:W-:-:S02]  /*2c50*/  UISETP.NE.U32.AND UP1, UPT, UR5, 0x1, UPT ;  /* 0x000000010500788c */ /* 0x000fc4000bf25070 */
[----:B------:R-:W-:Y:S02]  /*2c60*/  USEL UR5, URZ, 0x1, !UP0 ;  /* 0x000000013f057887 */ /* 0x000fe4000c000000 */
[----:B------:R-:W-:-:S04]  /*2c70*/  UISETP.GT.U32.AND UP1, UPT, UR4, 0xfe, !UP1 ;  /* 0x000000fe0400788c */ /* 0x000fc8000cf24070 */
[----:B------:R-:W-:-:S04]  /*2c80*/  USEL UR4, URZ, 0x1, !UP1 ;  /* 0x000000013f047887 */ /* 0x000fc8000c800000 */
[----:B------:R-:W-:Y:S01]  /*2c90*/  ULOP3.LUT UR46, UR4, UR46, UR5, 0x96, !UPT ;  /* 0x0000002e042e7292 */ /* 0x000fe2000f8e9605 */
[----:B01----:R-:W-:Y:S11]  /*2ca0*/  @!P0 BRA `(.L_x_30) ;  /* 0x0000009400908947 */ /* 0x003ff60003800000 */
.L_x_310:
[----:B------:R-:W-:Y:S01]  /*2cb0*/  IMAD.SHL.U32 R6, R18, 0x40, RZ ;  /* 0x0000004012067824 */ /* 0x000fe200078e00ff */
[----:B------:R-:W-:Y:S01]  /*2cc0*/  ULDC UR6, c[0x0][0x284] ;  /* 0x0000a10000067ab9 */ /* 0x000fe20000000800 */
[----:B------:R-:W-:Y:S01]  /*2cd0*/  IMAD.SHL.U32 R14, R2, 0x100, RZ ;  /* 0x00000100020e7824 */ /* 0x000fe200078e00ff */
[----:B------:R-:W-:Y:S01]  /*2ce0*/  SHF.R.S32.HI R161, RZ, 0x1f, R19 ;  /* 0x0000001fffa17819 */ /* 0x000fe20000011413 */
[----:B------:R-:W-:Y:S01]  /*2cf0*/  ULDC.64 UR4, c[0x0][0x5d0] ;  /* 0x0001740000047ab9 */ /* 0x000fe20000000a00 */
[----:B------:R-:W-:Y:S01]  /*2d00*/  ISETP.GE.AND P0, PT, R6, UR6, PT ;  /* 0x0000000606007c0c */ /* 0x000fe2000bf06270 */
[----:B------:R-:W-:Y:S01]  /*2d10*/  IMAD.WIDE.U32 R2, R19, UR4, R12 ;  /* 0x0000000413027c25 */ /* 0x000fe2000f8e000c */
[----:B------:R-:W-:Y:S01]  /*2d20*/  SHF.R.S32.HI R15, RZ, 0x1f, R14 ;  /* 0x0000001fff0f7819 */ /* 0x000fe2000001140e */
[----:B------:R-:W-:Y:S01]  /*2d30*/  ULOP3.LUT UR41, UR41, 0x1, URZ, 0xc0, !UPT ;  /* 0x0000000129297892 */ /* 0x000fe2000f8ec03f */
[C---:B------:R-:W-:Y:S01]  /*2d40*/  ISETP.GE.OR P0, PT, R14.reuse, R7, P0 ;  /* 0x000000070e00720c */ /* 0x040fe20000706670 */
[----:B0-----:R-:W-:Y:S01]  /*2d50*/  IMAD R0, R161, UR4, RZ ;  /* 0x00000004a1007c24 */ /* 0x001fe2000f8e02ff */
[----:B------:R-:W-:-:S03]  /*2d60*/  IADD3 R4, P1, R14, R2, RZ ;  /* 0x000000020e047210 */ /* 0x000fc60007f3e0ff */
[----:B------:R-:W-:-:S05]  /*2d70*/  IMAD R5, R19, UR5, R0 ;  /* 0x0000000513057c24 */ /* 0x000fca000f8e0200 */
[----:B------:R-:W-:-:S03]  /*2d80*/  IADD3.X R5, R15, R3, R5, P1, !PT ;  /* 0x000000030f057210 */ /* 0x000fc60000ffe405 */
[----:B------:R-:W-:Y:S05]  /*2d90*/  @P0 BRA `(.L_x_31) ;  /* 0x0000007c000c0947 */ /* 0x000fea0003800000 */
[----:B------:R-:W0:Y:S01]  /*2da0*/  LDC.64 R10, c[0x0][0x5c8] ;  /* 0x00017200ff0a7b82 */ /* 0x000e220000000a00 */
[----:B-----5:R-:W-:Y:S01]  /*2db0*/  FSETP.NEU.AND P0, PT, R22, RZ, PT ;  /* 0x000000ff1600720b */ /* 0x020fe20003f0d000 */
[----:B------:R-:W-:Y:S01]  /*2dc0*/  IMAD R3, R154, -0x2, R7 ;  /* 0xfffffffe9a037824 */ /* 0x000fe200078e0207 */
[----:B------:R-:W-:Y:S01]  /*2dd0*/  BSSY B0, `(.L_x_31) ;  /* 0x00007bf000007945 */ /* 0x000fe20003800000 */
[----:B------:R-:W-:-:S04]  /*2de0*/  IMAD.WIDE R168, R18, 0x40, R152 ;  /* 0x0000004012a87825 */ /* 0x000fc800078e0298 */
[----:B------:R-:W-:Y:S02]  /*2df0*/  IMAD.IADD R0, R3, 0x1, -R14 ;  /* 0x0000000103007824 */ /* 0x000fe400078e0a0e */
[----:B------:R-:W-:-:S03]  /*2e00*/  IMAD.IADD R2, R159, 0x1, -R6 ;  /* 0x000000019f027824 */ /* 0x000fc600078e0a06 */
[----:B------:R-:W-:-:S04]  /*2e10*/  ISETP.GT.AND P2, PT, R0, RZ, PT ;  /* 0x000000ff0000720c */ /* 0x000fc80003f44270 */
[----:B------:R-:W-:Y:S01]  /*2e20*/  ISETP.GT.AND P4, PT, R2, RZ, P2 ;  /* 0x000000ff0200720c */ /* 0x000fe20001784270 */
[-C--:B0-----:R-:W-:Y:S02]  /*2e30*/  IMAD R3, R169, R10.reuse, RZ ;  /* 0x0000000aa9037224 */ /* 0x081fe400078e02ff */
[----:B------:R-:W-:-:S04]  /*2e40*/  IMAD.WIDE.U32 R170, R168, R10, R4 ;  /* 0x0000000aa8aa7225 */ /* 0x000fc800078e0004 */
[----:B------:R-:W-:-:S04]  /*2e50*/  IMAD R3, R168, R11, R3 ;  /* 0x0000000ba8037224 */ /* 0x000fc800078e0203 */
[----:B------:R-:W-:Y:S01]  /*2e60*/  IMAD.IADD R175, R171, 0x1, R3 ;  /* 0x00000001abaf7824 */ /* 0x000fe200078e0203 */
[----:B------:R-:W-:Y:S06]  /*2e70*/  @!P0 BRA `(.L_x_32) ;  /* 0x0000005400988947 */ /* 0x000fec0003800000 */
[----:B------:R-:W0:Y:S01]  /*2e80*/  LDC.64 R20, c[0x0][0x5b8] ;  /* 0x00016e00ff147b82 */ /* 0x000e220000000a00 */
[----:B------:R-:W-:-:S07]  /*2e90*/  ULDC.64 UR4, c[0x0][0x5c0] ;  /* 0x0001700000047ab9 */ /* 0x000fce0000000a00 */
[----:B------:R-:W1:Y:S08]  /*2ea0*/  LDC.64 R172, c[0x0][0x5b0] ;  /* 0x00016c00ffac7b82 */ /* 0x000e700000000a00 */
[----:B------:R-:W2:Y:S01]  /*2eb0*/  LDC.64 R8, c[0x0][0x5a8] ;  /* 0x00016a00ff087b82 */ /* 0x000ea20000000a00 */
[-C--:B0-----:R-:W-:Y:S02]  /*2ec0*/  IMAD R6, R161, R20.reuse, RZ ;  /* 0x00000014a1067224 */ /* 0x081fe400078e02ff */
[----:B------:R-:W-:-:S04]  /*2ed0*/  IMAD.WIDE.U32 R4, R19, R20, R12 ;  /* 0x0000001413047225 */ /* 0x000fc800078e000c */
[----:B------:R-:W-:Y:S01]  /*2ee0*/  IMAD R167, R19, R21, R6 ;  /* 0x0000001513a77224 */ /* 0x000fe200078e0206 */
[----:B------:R-:W-:Y:S01]  /*2ef0*/  IADD3 R160, P0, R14, R4, RZ ;  /* 0x000000040ea07210 */ /* 0x000fe20007f1e0ff */
[----:B-1----:R-:W-:-:S03]  /*2f00*/  IMAD R3, R169, R172, RZ ;  /* 0x000000aca9037224 */ /* 0x002fc600078e02ff */
[----:B------:R-:W-:Y:S01]  /*2f10*/  IADD3.X R161, R15, R5, R167, P0, !PT ;  /* 0x000000050fa17210 */ /* 0x000fe200007fe4a7 */
[C---:B------:R-:W-:Y:S02]  /*2f20*/  IMAD R169, R168.reuse, R173, R3 ;  /* 0x000000ada8a97224 */ /* 0x040fe400078e0203 */
[----:B------:R-:W-:-:S04]  /*2f30*/  IMAD.WIDE.U32 R4, R168, R172, R160 ;  /* 0x000000aca8047225 */ /* 0x000fc800078e00a0 */
[----:B------:R-:W-:Y:S01]  /*2f40*/  IMAD.IADD R3, R5, 0x1, R169 ;  /* 0x0000000105037824 */ /* 0x000fe200078e02a9 */
[----:B--2---:R-:W-:-:S04]  /*2f50*/  LEA R6, P0, R4, R8, 0x2 ;  /* 0x0000000804067211 */ /* 0x004fc800078010ff */
[----:B------:R-:W-:-:S05]  /*2f60*/  LEA.HI.X R7, R4, R9, R3, 0x2, P0 ;  /* 0x0000000904077211 */ /* 0x000fca00000f1403 */
[----:B------:R0:W2:Y:S01]  /*2f70*/  @P4 LDG.E.LTC128B R3, desc[UR48][R6.64] ;  /* 0x0000003006034981 */ /* 0x0000a2000c1e1920 */
[----:B------:R-:W-:Y:S01]  /*2f80*/  IMAD.WIDE.U32 R4, R168, R172, R14 ;  /* 0x000000aca8047225 */ /* 0x000fe200078e000e */
[C---:B------:R-:W-:Y:S01]  /*2f90*/  SHF.L.U64.HI R165, R172.reuse, 0x3, R173 ;  /* 0x00000003aca57819 */ /* 0x040fe200000102ad */
[----:B------:R-:W-:Y:S02]  /*2fa0*/  BSSY B1, `(.L_x_33) ;  /* 0x0000014000017945 */ /* 0x000fe40003800000 */
[----:B------:R-:W-:Y:S01]  /*2fb0*/  IMAD.SHL.U32 R164, R172, 0x8, RZ ;  /* 0x00000008aca47824 */ /* 0x000fe200078e00ff */
[----:B------:R-:W-:Y:S02]  /*2fc0*/  IADD3 R162, P0, R12, R4, RZ ;  /* 0x000000040ca27210 */ /* 0x000fe40007f1e0ff */
[----:B------:R-:W-:Y:S01]  /*2fd0*/  LEA R4, P1, R170, UR4, 0x2 ;  /* 0x00000004aa047c11 */ /* 0x000fe2000f8210ff */
[----:B------:R-:W-:Y:S01]  /*2fe0*/  IMAD.WIDE.U32 R164, R168, R172, R164 ;  /* 0x000000aca8a47225 */ /* 0x000fe200078e00a4 */
[----:B------:R-:W-:-:S02]  /*2ff0*/  IADD3.X R163, R13, R169, R5, P0, !PT ;  /* 0x000000a90da37210 */ /* 0x000fc400007fe405 */
[----:B------:R-:W-:Y:S02]  /*3000*/  LEA.HI.X R5, R170, UR5, R175, 0x2, P1 ;  /* 0x00000005aa057c11 */ /* 0x000fe400088f14af */
[----:B------:R-:W-:Y:S01]  /*3010*/  ISETP.GT.AND P0, PT, R0, 0x1, PT ;  /* 0x000000010000780c */ /* 0x000fe20003f04270 */
[----:B------:R-:W-:-:S03]  /*3020*/  IMAD.WIDE.U32 R162, R19, R20, R162 ;  /* 0x0000001413a27225 */ /* 0x000fc600078e00a2 */
[----:B------:R-:W-:Y:S01]  /*3030*/  ISETP.GT.AND P1, PT, R2, RZ, P0 ;  /* 0x000000ff0200720c */ /* 0x000fe20000724270 */
[----:B0-----:R-:W-:Y:S01]  /*3040*/  IMAD.IADD R7, R167, 0x1, R163 ;  /* 0x00000001a7077824 */ /* 0x001fe200078e02a3 */
[----:B------:R-:W-:-:S04]  /*3050*/  LEA R6, P3, R162, R8, 0x2 ;  /* 0x00000008a2067211 */ /* 0x000fc800078610ff */
[----:B------:R-:W-:Y:S02]  /*3060*/  LEA.HI.X R7, R162, R9, R7, 0x2, P3 ;  /* 0x00000009a2077211 */ /* 0x000fe400018f1407 */
[----:B--2---:R-:W-:-:S05]  /*3070*/  LOP3.LUT R21, R3, 0xffffe000, RZ, 0xc0, !PT ;  /* 0xffffe00003157812 */ /* 0x004fca00078ec0ff */
[----:B------:R-:W-:-:S04]  /*3080*/  FMUL R21, R21, R22 ;  /* 0x0000001615157220 */ /* 0x000fc80000400000 */
[----:B------:R-:W-:-:S05]  /*3090*/  FFMA R21, R24, R23, R21 ;  /* 0x0000001718157223 */ /* 0x000fca0000000015 */
[----:B------:R-:W-:-:S05]  /*30a0*/  F2FP.TF32.F32.PACK_B R21, R21 ;  /* 0x00000015ff15723e */ /* 0x000fca00024050ff */
[----:B------:R0:W-:Y:S01]  /*30b0*/  @P4 STG.E desc[UR48][R4.64], R21 ;  /* 0x0000001504004986 */ /* 0x0001e2000c101930 */
[----:B------:R-:W-:Y:S05]  /*30c0*/  @!P1 BRA `(.L_x_34) ;  /* 0x0000000000049947 */ /* 0x000fea0003800000 */
[----:B------:R1:W5:Y:S02]  /*30d0*/  LDG.E.LTC128B R3, desc[UR48][R6.64+0x4] ;  /* 0x0000043006037981 */ /* 0x000364000c1e1920 */
.L_x_34:
[----:B------:R-:W-:Y:S05]  /*30e0*/  BSYNC B1 ;  /* 0x0000000000017941 */ /* 0x000fea0003800000 */
.L_x_33:
[----:B0----5:R-:W-:Y:S01]  /*30f0*/  LOP3.LUT R21, R3, 0xffffe000, RZ, 0xc0, !PT ;  /* 0xffffe00003157812 */ /* 0x021fe200078ec0ff */
[----:B------:R-:W-:Y:S01]  /*3100*/  IMAD.IADD R169, R169, 0x1, R165 ;  /* 0x00000001a9a97824 */ /* 0x000fe200078e02a5 */
[----:B------:R-:W-:Y:S02]  /*3110*/  IADD3 R160, P3, R160, R164, RZ ;  /* 0x000000a4a0a07210 */ /* 0x000fe40007f7e0ff */
[----:B------:R-:W-:Y:S01]  /*3120*/  ISETP.GT.AND P2, PT, R2, 0x8, P2 ;  /* 0x000000080200780c */ /* 0x000fe20001744270 */
[----:B------:R-:W-:Y:S02]  /*3130*/  FMUL R18, R21, R22 ;  /* 0x0000001615127220 */ /* 0x000fe40000400000 */
[----:B------:R-:W-:Y:S01]  /*3140*/  IMAD.X R161, R169, 0x1, R161, P3 ;  /* 0x00000001a9a17824 */ /* 0x000fe200018e06a1 */
[----:B------:R-:W-:Y:S01]  /*3150*/  LEA R24, P3, R160, R8, 0x2 ;  /* 0x00000008a0187211 */ /* 0x000fe200078610ff */
[----:B------:R-:W-:Y:S01]  /*3160*/  FFMA R163, R25, R23, R18 ;  /* 0x0000001719a37223 */ /* 0x000fe20000000012 */
[----:B------:R-:W-:-:S02]  /*3170*/  IMAD.MOV.U32 R18, RZ, RZ, R3 ;  /* 0x000000ffff127224 */ /* 0x000fc400078e0003 */
[----:B------:R-:W-:Y:S02]  /*3180*/  LEA.HI.X R25, R160, R9, R161, 0x2, P3 ;  /* 0x00000009a0197211 */ /* 0x000fe400018f14a1 */
[----:B------:R-:W-:-:S05]  /*3190*/  F2FP.TF32.F32.PACK_B R163, R163 ;  /* 0x000000a3ffa3723e */ /* 0x000fca00024050ff */
[----:B------:R0:W-:Y:S04]  /*31a0*/  @P1 STG.E desc[UR48][R4.64+0x4], R163 ;  /* 0x000004a304001986 */ /* 0x0001e8000c101930 */
[----:B------:R-:W2:Y:S01]  /*31b0*/  @P2 LDG.E.LTC128B R18, desc[UR48][R24.64] ;  /* 0x0000003018122981 */ /* 0x000ea2000c1e1920 */
[----:B------:R-:W-:Y:S01]  /*31c0*/  IADD3 R12, P1, P3, R12, R164, R14 ;  /* 0x000000a40c0c7210 */ /* 0x000fe20007b3e00e */
[----:B------:R-:W-:Y:S01]  /*31d0*/  BSSY B1, `(.L_x_35) ;  /* 0x0000011000017945 */ /* 0x000fe20003800000 */
[C---:B------:R-:W-:Y:S02]  /*31e0*/  SHF.L.U64.HI R11, R10.reuse, 0x5, R11 ;  /* 0x000000050a0b7819 */ /* 0x040fe4000001020b */
[----:B------:R-:W-:Y:S02]  /*31f0*/  IADD3.X R13, R13, R169, R15, P1, P3 ;  /* 0x000000a90d0d7210 */ /* 0x000fe40000fe640f */
[----:B------:R-:W-:-:S02]  /*3200*/  LEA R10, P1, R10, R4, 0x5 ;  /* 0x000000040a0a7211 */ /* 0x000fc400078228ff */
[----:B------:R-:W-:Y:S01]  /*3210*/  ISETP.GT.AND P0, PT, R2, 0x8, P0 ;  /* 0x000000080200780c */ /* 0x000fe20000704270 */
[----:B------:R-:W-:-:S04]  /*3220*/  IMAD.WIDE.U32 R20, R19, R20, R12 ;  /* 0x0000001413147225 */ /* 0x000fc800078e000c */
[----:B------:R-:W-:Y:S01]  /*3230*/  IMAD.X R11, R11, 0x1, R5, P1 ;  /* 0x000000010b0b7824 */ /* 0x000fe200008e0605 */
[----:B------:R-:W-:Y:S02]  /*3240*/  LEA R8, P3, R20, R8, 0x2 ;  /* 0x0000000814087211 */ /* 0x000fe400078610ff */
[----:B--2---:R-:W-:-:S05]  /*3250*/  LOP3.LUT R3, R18, 0xffffe000, RZ, 0xc0, !PT ;  /* 0xffffe00012037812 */ /* 0x004fca00078ec0ff */
[----:B------:R-:W-:-:S04]  /*3260*/  FMUL R3, R3, R22 ;  /* 0x0000001603037220 */ /* 0x000fc80000400000 */
[----:B------:R-:W-:Y:S01]  /*3270*/  FFMA R13, R26, R23, R3 ;  /* 0x000000171a0d7223 */ /* 0x000fe20000000003 */
[----:B------:R-:W-:-:S04]  /*3280*/  IMAD.IADD R3, R167, 0x1, R21 ;  /* 0x00000001a7037824 */ /* 0x000fc800078e0215 */
[----:B------:R-:W-:Y:S02]  /*3290*/  F2FP.TF32.F32.PACK_B R13, R13 ;  /* 0x0000000dff0d723e */ /* 0x000fe400024050ff */
[----:B------:R-:W-:-:S03]  /*32a0*/  LEA.HI.X R9, R20, R9, R3, 0x2, P3 ;  /* 0x0000000914097211 */ /* 0x000fc600018f1403 */
[----:B------:R0:W-:Y:S01]  /*32b0*/  @P2 STG.E desc[UR48][R10.64], R13 ;  /* 0x0000000d0a002986 */ /* 0x0001e2000c101930 */
[----:B------:R-:W-:Y:S05]  /*32c0*/  @!P0 BRA `(.L_x_36) ;  /* 0x0000000000048947 */ /* 0x000fea0003800000 */
[----:B------:R2:W5:Y:S02]  /*32d0*/  LDG.E.LTC128B R18, desc[UR48][R8.64+0x4] ;  /* 0x0000043008127981 */ /* 0x000564000c1e1920 */
.L_x_36:
[----:B------:R-:W-:Y:S05]  /*32e0*/  BSYNC B1 ;  /* 0x0000000000017941 */ /* 0x000fea0003800000 */
.L_x_35:
[----:B-----5:R-:W-:Y:S01]  /*32f0*/  LOP3.LUT R3, R18, 0xffffe000, RZ, 0xc0, !PT ;  /* 0xffffe00012037812 */ /* 0x020fe200078ec0ff */
[----:B------:R-:W-:Y:S01]  /*3300*/  BSSY B1, `(.L_x_37) ;  /* 0x0000009000017945 */ /* 0x000fe20003800000 */
[----:B------:R-:W-:-:S03]  /*3310*/  ISETP.GT.AND P1, PT, R0, 0x8, PT ;  /* 0x000000080000780c */ /* 0x000fc60003f24270 */
[----:B------:R-:W-:Y:S01]  /*3320*/  FMUL R12, R3, R22 ;  /* 0x00000016030c7220 */ /* 0x000fe20000400000 */
[----:B------:R-:W-:-:S03]  /*3330*/  ISETP.GT.AND P2, PT, R2, RZ, P1 ;  /* 0x000000ff0200720c */ /* 0x000fc60000f44270 */
[----:B------:R-:W-:-:S05]  /*3340*/  FFMA R27, R27, R23, R12 ;  /* 0x000000171b1b7223 */ /* 0x000fca000000000c */
[----:B------:R-:W-:-:S05]  /*3350*/  F2FP.TF32.F32.PACK_B R27, R27 ;  /* 0x0000001bff1b723e */ /* 0x000fca00024050ff */
[----:B------:R3:W-:Y:S01]  /*3360*/  @P0 STG.E desc[UR48][R10.64+0x4], R27 ;  /* 0x0000041b0a000986 */ /* 0x0007e2000c101930 */
[----:B------:R-:W-:Y:S05]  /*3370*/  @!P2 BRA `(.L_x_38) ;  /* 0x000000000004a947 */ /* 0x000fea0003800000 */
[----:B------:R4:W5:Y:S02]  /*3380*/  LDG.E.LTC128B R18, desc[UR48][R6.64+0x20] ;  /* 0x0000203006127981 */ /* 0x000964000c1e1920 */
.L_x_38:
[----:B------:R-:W-:Y:S05]  /*3390*/  BSYNC B1 ;  /* 0x0000000000017941 */ /* 0x000fea0003800000 */
.L_x_37:
        /* <DEDUP_REMOVED lines=10> */
.L_x_40:
[----:B------:R-:W-:Y:S05]  /*3440*/  BSYNC B1 ;  /* 0x0000000000017941 */ /* 0x000fea0003800000 */
.L_x_39:
[----:B0----5:R-:W-:Y:S01]  /*3450*/  LOP3.LUT R3, R18, 0xffffe000, RZ, 0xc0, !PT ;  /* 0xffffe00012037812 */ /* 0x021fe200078ec0ff */
[----:B------:R-:W-:Y:S01]  /*3460*/  BSSY B1, `(.L_x_41) ;  /* 0x0000008000017945 */ /* 0x000fe20003800000 */
[----:B------:R-:W-:-:S03]  /*3470*/  ISETP.GT.AND P1, PT, R2, 0x8, P1 ;  /* 0x000000080200780c */ /* 0x000fc60000f24270 */
[----:B------:R-:W-:-:S04]  /*3480*/  FMUL R12, R3, R22 ;  /* 0x00000016030c7220 */ /* 0x000fc80000400000 */
[----:B------:R-:W-:-:S05]  /*3490*/  FFMA R29, R29, R23, R12 ;  /* 0x000000171d1d7223 */ /* 0x000fca000000000c */
[----:B------:R-:W-:-:S05]  /*34a0*/  F2FP.TF32.F32.PACK_B R29, R29 ;  /* 0x0000001dff1d723e */ /* 0x000fca00024050ff */
[----:B------:R0:W-:Y:S01]  /*34b0*/  @P3 STG.E desc[UR48][R4.64+0x24], R29 ;  /* 0x0000241d04003986 */ /* 0x0001e2000c101930 */
[----:B------:R-:W-:Y:S05]  /*34c0*/  @!P1 BRA `(.L_x_42) ;  /* 0x0000000000049947 */ /* 0x000fea0003800000 */
[----:B------:R0:W5:Y:S02]  /*34d0*/  LDG.E.LTC128B R18, desc[UR48][R8.64+0x20] ;  /* 0x0000203008127981 */ /* 0x000164000c1e1920 */
.L_x_42:
[----:B------:R-:W-:Y:S05]  /*34e0*/  BSYNC B1 ;  /* 0x0000000000017941 */ /* 0x000fea0003800000 */
.L_x_41:
[----:B-----5:R-:W-:Y:S01]  /*34f0*/  LOP3.LUT R3, R18, 0xffffe000, RZ, 0xc0, !PT ;  /* 0xffffe00012037812 */ /* 0x020fe200078ec0ff */
        /* <DEDUP_REMOVED lines=8> */
.L_x_44:
[----:B------:R-:W-:Y:S05]  /*3580*/  BSYNC B1 ;  /* 0x0000000000017941 */ /* 0x000fea0003800000 */
.L_x_43:
[----:B0----5:R-:W-:Y:S01]  /*3590*/  LOP3.LUT R3, R18, 0xffffe000, RZ, 0xc0, !PT ;  /* 0xffffe00012037812 */ /* 0x021fe200078ec0ff */
        /* <DEDUP_REMOVED lines=9> */
.L_x_46:
[----:B------:R-:W-:Y:S05]  /*3630*/  BSYNC B1 ;  /* 0x0000000000017941 */ /* 0x000fea0003800000 */
.L_x_45:
        /* <DEDUP_REMOVED lines=10> */
.L_x_48:
[----:B------:R-:W-:Y:S05]  /*36e0*/  BSYNC B1 ;  /* 0x0000000000017941 */ /* 0x000fea0003800000 */
.L_x_47:
        /* <DEDUP_REMOVED lines=9> */
.L_x_50:
[----:B------:R-:W-:Y:S05]  /*3780*/  BSYNC B1 ;  /* 0x0000000000017941 */ /* 0x000fea0003800000 */
.L_x_49:
        /* <DEDUP_REMOVED lines=9> */
.L_x_52:
[----:B------:R-:W-:Y:S05]  /*3820*/  BSYNC B1 ;  /* 0x0000000000017941 */ /* 0x000fea0003800000 */
.L_x_51:
        /* <DEDUP_REMOVED lines=10> */
.L_x_54:
[----:B------:R-:W-:Y:S05]  /*38d0*/  BSYNC B1 ;  /* 0x0000000000017941 */ /* 0x000fea0003800000 */
.L_x_53:
        /* <DEDUP_REMOVED lines=10> */
.L_x_56:
[----:B------:R-:W-:Y:S05]  /*3980*/  BSYNC B1 ;  /* 0x0000000000017941 */ /* 0x000fea0003800000 */
.L_x_55:
        /* <DEDUP_REMOVED lines=9> */
.L_x_58:
[----:B------:R-:W-:Y:S05]  /*3a20*/  BSYNC B1 ;  /* 0x0000000000017941 */ /* 0x000fea0003800000 */
.L_x_57:
        /* <DEDUP_REMOVED lines=9> */
.L_x_60:
[----:B------:R-:W-:Y:S05]  /*3ac0*/  BSYNC B1 ;  /* 0x0000000000017941 */ /* 0x000fea0003800000 */
.L_x_59:
        /* <DEDUP_REMOVED lines=10> */
.L_x_62:
[----:B------:R-:W-:Y:S05]  /*3b70*/  BSYNC B1 ;  /* 0x0000000000017941 */ /* 0x000fea0003800000 */
.L_x_61:
        /* <DEDUP_REMOVED lines=10> */
.L_x_64:
[----:B------:R-:W-:Y:S05]  /*3c20*/  BSYNC B1 ;  /* 0x0000000000017941 */ /* 0x000fea0003800000 */
.L_x_63:
        /* <DEDUP_REMOVED lines=9> */
.L_x_66:
[----:B------:R-:W-:Y:S05]  /*3cc0*/  BSYNC B1 ;  /* 0x0000000000017941 */ /* 0x000fea0003800000 */
.L_x_65:
        /* <DEDUP_REMOVED lines=9> */
.L_x_68:
[----:B------:R-:W-:Y:S05]  /*3d60*/  BSYNC B1 ;  /* 0x0000000000017941 */ /* 0x000fea0003800000 */
.L_x_67:
        /* <DEDUP_REMOVED lines=10> */
.L_x_70:
[----:B------:R-:W-:Y:S05]  /*3e10*/  BSYNC B1 ;  /* 0x0000000000017941 */ /* 0x000fea0003800000 */
.L_x_69:
        /* <DEDUP_REMOVED lines=10> */
.L_x_72:
[----:B------:R-:W-:Y:S05]  /*3ec0*/  BSYNC B1 ;  /* 0x0000000000017941 */ /* 0x000fea0003800000 */
.L_x_71:
        /* <DEDUP_REMOVED lines=9> */
.L_x_74:
[----:B------:R-:W-:Y:S05]  /*3f60*/  BSYNC B1 ;  /* 0x0000000000017941 */ /* 0x000fea0003800000 */
.L_x_73:
        /* <DEDUP_REMOVED lines=9> */
.L_x_76:
[----:B------:R-:W-:Y:S05]  /*4000*/  BSYNC B1 ;  /* 0x0000000000017941 */ /* 0x000fea0003800000 */
.L_x_75:
        /* <DEDUP_REMOVED lines=10> */
.L_x_78:
[----:B------:R-:W-:Y:S05]  /*40b0*/  BSYNC B1 ;  /* 0x0000000000017941 */ /* 0x000fea0003800000 */
.L_x_77:
        /* <DEDUP_REMOVED lines=10> */
.L_x_80:
[----:B------:R-:W-:Y:S05]  /*4160*/  BSYNC B1 ;  /* 0x0000000000017941 */ /* 0x000fea0003800000 */
.L_x_79:
        /* <DEDUP_REMOVED lines=9> */
.L_x_82:
[----:B------:R-:W-:Y:S05]  /*4200*/  BSYNC B1 ;  /* 0x0000000000017941 */ /* 0x000fea0003800000 */
.L_x_81:
        /* <DEDUP_REMOVED lines=9> */
.L_x_84:
[----:B------:R-:W-:Y:S05]  /*42a0*/  BSYNC B1 ;  /* 0x0000000000017941 */ /* 0x000fea0003800000 */
.L_x_83:
        /* <DEDUP_REMOVED lines=10> */
.L_x_86:
[----:B------:R-:W-:Y:S05]  /*4350*/  BSYNC B1 ;  /* 0x0000000000017941 */ /* 0x000fea0003800000 */
.L_x_85:
        /* <DEDUP_REMOVED lines=10> */
.L_x_88:
[----:B------:R-:W-:Y:S05]  /*4400*/  BSYNC B1 ;  /* 0x0000000000017941 */ /* 0x000fea0003800000 */
.L_x_87:
        /* <DEDUP_REMOVED lines=9> */
.L_x_90:
[----:B------:R-:W-:Y:S05]  /*44a0*/  BSYNC B1 ;  /* 0x0000000000017941 */ /* 0x000fea0003800000 */
.L_x_89:
        /* <DEDUP_REMOVED lines=9> */
.L_x_92:
[----:B------:R-:W-:Y:S05]  /*4540*/  BSYNC B1 ;  /* 0x0000000000017941 */ /* 0x000fea0003800000 */
.L_x_91:
        /* <DEDUP_REMOVED lines=10> */
.L_x_94:
[----:B------:R-:W-:Y:S05]  /*45f0*/  BSYNC B1 ;  /* 0x0000000000017941 */ /* 0x000fea0003800000 */
.L_x_93:
        /* <DEDUP_REMOVED lines=10> */
.L_x_96:
[----:B------:R-:W-:Y:S05]  /*46a0*/  BSYNC B1 ;  /* 0x0000000000017941 */ /* 0x000fea0003800000 */
.L_x_95:
        /* <DEDUP_REMOVED lines=9> */
.L_x_98:
[----:B------:R-:W-:Y:S05]  /*4740*/  BSYNC B1 ;  /* 0x0000000000017941 */ /* 0x000fea0003800000 */
.L_x_97:
        /* <DEDUP_REMOVED lines=9> */
.L_x_100:
[----:B------:R-:W-:Y:S05]  /*47e0*/  BSYNC B1 ;  /* 0x0000000000017941 */ /* 0x000fea0003800000 */
.L_x_99:
        /* <DEDUP_REMOVED lines=10> */
.L_x_102:
[----:B------:R-:W-:Y:S05]  /*4890*/  BSYNC B1 ;  /* 0x0000000000017941 */ /* 0x000fea0003800000 */
.L_x_101:
        /* <DEDUP_REMOVED lines=10> */
.L_x_104:
[----:B------:R-:W-:Y:S05]  /*4940*/  BSYNC B1 ;  /* 0x0000000000017941 */ /* 0x000fea0003800000 */
.L_x_103:
        /* <DEDUP_REMOVED lines=9> */
.L_x_106:
[----:B------:R-:W-:Y:S05]  /*49e0*/  BSYNC B1 ;  /* 0x0000000000017941 */ /* 0x000fea0003800000 */
.L_x_105:
        /* <DEDUP_REMOVED lines=9> */
.L_x_108:
[----:B------:R-:W-:Y:S05]  /*4a80*/  BSYNC B1 ;  /* 0x0000000000017941 */ /* 0x000fea0003800000 */
.L_x_107:
        /* <DEDUP_REMOVED lines=10> */
.L_x_110:
[----:B------:R-:W-:Y:S05]  /*4b30*/  BSYNC B1 ;  /* 0x0000000000017941 */ /* 0x000fea0003800000 */
.L_x_109:
        /* <DEDUP_REMOVED lines=10> */
.L_x_112:
[----:B------:R-:W-:Y:S05]  /*4be0*/  BSYNC B1 ;  /* 0x0000000000017941 */ /* 0x000fea0003800000 */
.L_x_111:
        /* <DEDUP_REMOVED lines=9> */
.L_x_114:
[----:B------:R-:W-:Y:S05]  /*4c80*/  BSYNC B1 ;  /* 0x0000000000017941 */ /* 0x000fea0003800000 */
.L_x_113:
        /* <DEDUP_REMOVED lines=9> */
.L_x_116:
[----:B------:R-:W-:Y:S05]  /*4d20*/  BSYNC B1 ;  /* 0x0000000000017941 */ /* 0x000fea0003800000 */
.L_x_115:
        /* <DEDUP_REMOVED lines=10> */
.L_x_118:
[----:B------:R-:W-:Y:S05]  /*4dd0*/  BSYNC B1 ;  /* 0x0000000000017941 */ /* 0x000fea0003800000 */
.L_x_117:
        /* <DEDUP_REMOVED lines=10> */
.L_x_120:
[----:B------:R-:W-:Y:S05]  /*4e80*/  BSYNC B1 ;  /* 0x0000000000017941 */ /* 0x000fea0003800000 */
.L_x_119:
        /* <DEDUP_REMOVED lines=9> */
.L_x_122:
[----:B------:R-:W-:Y:S05]  /*4f20*/  BSYNC B1 ;  /* 0x0000000000017941 */ /* 0x000fea0003800000 */
.L_x_121:
        /* <DEDUP_REMOVED lines=9> */
.L_x_124:
[----:B------:R-:W-:Y:S05]  /*4fc0*/  BSYNC B1 ;  /* 0x0000000000017941 */ /* 0x000fea0003800000 */
.L_x_123:
        /* <DEDUP_REMOVED lines=10> */
.L_x_126:
[----:B------:R-:W-:Y:S05]  /*5070*/  BSYNC B1 ;  /* 0x0000000000017941 */ /* 0x000fea0003800000 */
.L_x_125:
        /* <DEDUP_REMOVED lines=10> */
.L_x_128:
[----:B------:R-:W-:Y:S05]  /*5120*/  BSYNC B1 ;  /* 0x0000000000017941 */ /* 0x000fea0003800000 */
.L_x_127:
        /* <DEDUP_REMOVED lines=9> */
.L_x_130:
[----:B------:R-:W-:Y:S05]  /*51c0*/  BSYNC B1 ;  /* 0x0000000000017941 */ /* 0x000fea0003800000 */
.L_x_129:
        /* <DEDUP_REMOVED lines=9> */
.L_x_132:
[----:B------:R-:W-:Y:S05]  /*5260*/  BSYNC B1 ;  /* 0x0000000000017941 */ /* 0x000fea0003800000 */
.L_x_131:
        /* <DEDUP_REMOVED lines=10> */
.L_x_134:
[----:B------:R-:W-:Y:S05]  /*5310*/  BSYNC B1 ;  /* 0x0000000000017941 */ /* 0x000fea0003800000 */
.L_x_133:
        /* <DEDUP_REMOVED lines=10> */
.L_x_136:
[----:B------:R-:W-:Y:S05]  /*53c0*/  BSYNC B1 ;  /* 0x0000000000017941 */ /* 0x000fea0003800000 */
.L_x_135:
        /* <DEDUP_REMOVED lines=9> */
.L_x_138:
[----:B------:R-:W-:Y:S05]  /*5460*/  BSYNC B1 ;  /* 0x0000000000017941 */ /* 0x000fea0003800000 */
.L_x_137:
        /* <DEDUP_REMOVED lines=9> */
.L_x_140:
[----:B------:R-:W-:Y:S05]  /*5500*/  BSYNC B1 ;  /* 0x0000000000017941 */ /* 0x000fea0003800000 */
.L_x_139:
        /* <DEDUP_REMOVED lines=10> */
.L_x_142:
[----:B------:R-:W-:Y:S05]  /*55b0*/  BSYNC B1 ;  /* 0x0000000000017941 */ /* 0x000fea0003800000 */
.L_x_141:
        /* <DEDUP_REMOVED lines=10> */
.L_x_144:
[----:B------:R-:W-:Y:S05]  /*5660*/  BSYNC B1 ;  /* 0x0000000000017941 */ /* 0x000fea0003800000 */
.L_x_143:
        /* <DEDUP_REMOVED lines=9> */
.L_x_146:
[----:B------:R-:W-:Y:S05]  /*5700*/  BSYNC B1 ;  /* 0x0000000000017941 */ /* 0x000fea0003800000 */
.L_x_145:
        /* <DEDUP_REMOVED lines=9> */
.L_x_148:
[----:B------:R-:W-:Y:S05]  /*57a0*/  BSYNC B1 ;  /* 0x0000000000017941 */ /* 0x000fea0003800000 */
.L_x_147:
        /* <DEDUP_REMOVED lines=10> */
.L_x_150:
[----:B------:R-:W-:Y:S05]  /*5850*/  BSYNC B1 ;  /* 0x0000000000017941 */ /* 0x000fea0003800000 */
.L_x_149:
        /* <DEDUP_REMOVED lines=10> */
.L_x_152:
[----:B------:R-:W-:Y:S05]  /*5900*/  BSYNC B1 ;  /* 0x0000000000017941 */ /* 0x000fea0003800000 */
.L_x_151:
        /* <DEDUP_REMOVED lines=9> */
.L_x_154:
[----:B------:R-:W-:Y:S05]  /*59a0*/  BSYNC B1 ;  /* 0x0000000000017941 */ /* 0x000fea0003800000 */
.L_x_153:
        /* <DEDUP_REMOVED lines=9> */
.L_x_156:
[----:B------:R-:W-:Y:S05]  /*5a40*/  BSYNC B1 ;  /* 0x0000000000017941 */ /* 0x000fea0003800000 */
.L_x_155:
        /* <DEDUP_REMOVED lines=10> */
.L_x_158:
[----:B------:R-:W-:Y:S05]  /*5af0*/  BSYNC B1 ;  /* 0x0000000000017941 */ /* 0x000fea0003800000 */
.L_x_157:
        /* <DEDUP_REMOVED lines=10> */
.L_x_160:
[----:B------:R-:W-:Y:S05]  /*5ba0*/  BSYNC B1 ;  /* 0x0000000000017941 */ /* 0x000fea0003800000 */
.L_x_159:
        /* <DEDUP_REMOVED lines=9> */
.L_x_162:
[----:B------:R-:W-:Y:S05]  /*5c40*/  BSYNC B1 ;  /* 0x0000000000017941 */ /* 0x000fea0003800000 */
.L_x_161:
        /* <DEDUP_REMOVED lines=9> */
.L_x_164:
[----:B------:R-:W-:Y:S05]  /*5ce0*/  BSYNC B1 ;  /* 0x0000000000017941 */ /* 0x000fea0003800000 */
.L_x_163:
        /* <DEDUP_REMOVED lines=10> */
.L_x_166:
[----:B------:R-:W-:Y:S05]  /*5d90*/  BSYNC B1 ;  /* 0x0000000000017941 */ /* 0x000fea0003800000 */
.L_x_165:
        /* <DEDUP_REMOVED lines=10> */
.L_x_168:
[----:B------:R-:W-:Y:S05]  /*5e40*/  BSYNC B1 ;  /* 0x0000000000017941 */ /* 0x000fea0003800000 */
.L_x_167:
        /* <DEDUP_REMOVED lines=9> */
.L_x_170:
[----:B------:R-:W-:Y:S05]  /*5ee0*/  BSYNC B1 ;  /* 0x0000000000017941 */ /* 0x000fea0003800000 */
.L_x_169:
        /* <DEDUP_REMOVED lines=9> */
.L_x_172:
[----:B------:R-:W-:Y:S05]  /*5f80*/  BSYNC B1 ;  /* 0x0000000000017941 */ /* 0x000fea0003800000 */
.L_x_171:
        /* <DEDUP_REMOVED lines=10> */
.L_x_174:
[----:B------:R-:W-:Y:S05]  /*6030*/  BSYNC B1 ;  /* 0x0000000000017941 */ /* 0x000fea0003800000 */
.L_x_173:
        /* <DEDUP_REMOVED lines=10> */
.L_x_176:
[----:B------:R-:W-:Y:S05]  /*60e0*/  BSYNC B1 ;  /* 0x0000000000017941 */ /* 0x000fea0003800000 */
.L_x_175:
        /* <DEDUP_REMOVED lines=9> */
.L_x_178:
[----:B------:R-:W-:Y:S05]  /*6180*/  BSYNC B1 ;  /* 0x0000000000017941 */ /* 0x000fea0003800000 */
.L_x_177:
        /* <DEDUP_REMOVED lines=9> */
.L_x_180:
[----:B------:R-:W-:Y:S05]  /*6220*/  BSYNC B1 ;  /* 0x0000000000017941 */ /* 0x000fea0003800000 */
.L_x_179:
        /* <DEDUP_REMOVED lines=10> */
.L_x_182:
[----:B------:R-:W-:Y:S05]  /*62d0*/  BSYNC B1 ;  /* 0x0000000000017941 */ /* 0x000fea0003800000 */
.L_x_181:
        /* <DEDUP_REMOVED lines=10> */
.L_x_184:
[----:B------:R-:W-:Y:S05]  /*6380*/  BSYNC B1 ;  /* 0x0000000000017941 */ /* 0x000fea0003800000 */
.L_x_183:
        /* <DEDUP_REMOVED lines=9> */
.L_x_186:
[----:B------:R-:W-:Y:S05]  /*6420*/  BSYNC B1 ;  /* 0x0000000000017941 */ /* 0x000fea0003800000 */
.L_x_185:
        /* <DEDUP_REMOVED lines=9> */
.L_x_188:
[----:B------:R-:W-:Y:S05]  /*64c0*/  BSYNC B1 ;  /* 0x0000000000017941 */ /* 0x000fea0003800000 */
.L_x_187:
        /* <DEDUP_REMOVED lines=10> */
.L_x_190:
[----:B------:R-:W-:Y:S05]  /*6570*/  BSYNC B1 ;  /* 0x0000000000017941 */ /* 0x000fea0003800000 */
.L_x_189:
        /* <DEDUP_REMOVED lines=10> */
.L_x_192:
[----:B------:R-:W-:Y:S05]  /*6620*/  BSYNC B1 ;  /* 0x0000000000017941 */ /* 0x000fea0003800000 */
.L_x_191:
        /* <DEDUP_REMOVED lines=9> */
.L_x_194:
[----:B------:R-:W-:Y:S05]  /*66c0*/  BSYNC B1 ;  /* 0x0000000000017941 */ /* 0x000fea0003800000 */
.L_x_193:
        /* <DEDUP_REMOVED lines=9> */
.L_x_196:
[----:B------:R-:W-:Y:S05]  /*6760*/  BSYNC B1 ;  /* 0x0000000000017941 */ /* 0x000fea0003800000 */
.L_x_195:
        /* <DEDUP_REMOVED lines=10> */
.L_x_198:
[----:B------:R-:W-:Y:S05]  /*6810*/  BSYNC B1 ;  /* 0x0000000000017941 */ /* 0x000fea0003800000 */
.L_x_197:
        /* <DEDUP_REMOVED lines=10> */
.L_x_200:
[----:B------:R-:W-:Y:S05]  /*68c0*/  BSYNC B1 ;  /* 0x0000000000017941 */ /* 0x000fea0003800000 */
.L_x_199:
        /* <DEDUP_REMOVED lines=9> */
.L_x_202:
[----:B------:R-:W-:Y:S05]  /*6960*/  BSYNC B1 ;  /* 0x0000000000017941 */ /* 0x000fea0003800000 */
.L_x_201:
        /* <DEDUP_REMOVED lines=9> */
.L_x_204:
[----:B------:R-:W-:Y:S05]  /*6a00*/  BSYNC B1 ;  /* 0x0000000000017941 */ /* 0x000fea0003800000 */
.L_x_203:
        /* <DEDUP_REMOVED lines=10> */
.L_x_206:
[----:B------:R-:W-:Y:S05]  /*6ab0*/  BSYNC B1 ;  /* 0x0000000000017941 */ /* 0x000fea0003800000 */
.L_x_205:
        /* <DEDUP_REMOVED lines=10> */
.L_x_208:
[----:B------:R-:W-:Y:S05]  /*6b60*/  BSYNC B1 ;  /* 0x0000000000017941 */ /* 0x000fea0003800000 */
.L_x_207:
        /* <DEDUP_REMOVED lines=9> */
.L_x_210:
[----:B------:R-:W-:Y:S05]  /*6c00*/  BSYNC B1 ;  /* 0x0000000000017941 */ /* 0x000fea0003800000 */
.L_x_209:
        /* <DEDUP_REMOVED lines=9> */
.L_x_212:
[----:B------:R-:W-:Y:S05]  /*6ca0*/  BSYNC B1 ;  /* 0x0000000000017941 */ /* 0x000fea0003800000 */
.L_x_211:
        /* <DEDUP_REMOVED lines=10> */
.L_x_214:
[----:B------:R-:W-:Y:S05]  /*6d50*/  BSYNC B1 ;  /* 0x0000000000017941 */ /* 0x000fea0003800000 */
.L_x_213:
        /* <DEDUP_REMOVED lines=10> */
.L_x_216:
[----:B------:R-:W-:Y:S05]  /*6e00*/  BSYNC B1 ;  /* 0x0000000000017941 */ /* 0x000fea0003800000 */
.L_x_215:
        /* <DEDUP_REMOVED lines=9> */
.L_x_218:
[----:B------:R-:W-:Y:S05]  /*6ea0*/  BSYNC B1 ;  /* 0x0000000000017941 */ /* 0x000fea0003800000 */
.L_x_217:
        /* <DEDUP_REMOVED lines=9> */
.L_x_220:
[----:B------:R-:W-:Y:S05]  /*6f40*/  BSYNC B1 ;  /* 0x0000000000017941 */ /* 0x000fea0003800000 */
.L_x_219:
        /* <DEDUP_REMOVED lines=10> */
.L_x_222:
[----:B------:R-:W-:Y:S05]  /*6ff0*/  BSYNC B1 ;  /* 0x0000000000017941 */ /* 0x000fea0003800000 */
.L_x_221:
        /* <DEDUP_REMOVED lines=10> */
.L_x_224:
[----:B------:R-:W-:Y:S05]  /*70a0*/  BSYNC B1 ;  /* 0x0000000000017941 */ /* 0x000fea0003800000 */
.L_x_223:
        /* <DEDUP_REMOVED lines=9> */
.L_x_226:
[----:B------:R-:W-:Y:S05]  /*7140*/  BSYNC B1 ;  /* 0x0000000000017941 */ /* 0x000fea0003800000 */
.L_x_225:
        /* <DEDUP_REMOVED lines=9> */
.L_x_228:
[----:B------:R-:W-:Y:S05]  /*71e0*/  BSYNC B1 ;  /* 0x0000000000017941 */ /* 0x000fea0003800000 */
.L_x_227:
        /* <DEDUP_REMOVED lines=10> */
.L_x_230:
[----:B------:R-:W-:Y:S05]  /*7290*/  BSYNC B1 ;  /* 0x0000000000017941 */ /* 0x000fea0003800000 */
.L_x_229:
        /* <DEDUP_REMOVED lines=10> */
.L_x_232:
[----:B------:R-:W-:Y:S05]  /*7340*/  BSYNC B1 ;  /* 0x0000000000017941 */ /* 0x000fea0003800000 */
.L_x_231:
        /* <DEDUP_REMOVED lines=9> */
.L_x_234:
[----:B------:R-:W-:Y:S05]  /*73e0*/  BSYNC B1 ;  /* 0x0000000000017941 */ /* 0x000fea0003800000 */
.L_x_233:
        /* <DEDUP_REMOVED lines=9> */
.L_x_236:
[----:B------:R-:W-:Y:S05]  /*7480*/  BSYNC B1 ;  /* 0x0000000000017941 */ /* 0x000fea0003800000 */
.L_x_235:
        /* <DEDUP_REMOVED lines=10> */
.L_x_238:
[----:B------:R-:W-:Y:S05]  /*7530*/  BSYNC B1 ;  /* 0x0000000000017941 */ /* 0x000fea0003800000 */
.L_x_237:
        /* <DEDUP_REMOVED lines=10> */
.L_x_240:
[----:B------:R-:W-:Y:S05]  /*75e0*/  BSYNC B1 ;  /* 0x0000000000017941 */ /* 0x000fea0003800000 */
.L_x_239:
        /* <DEDUP_REMOVED lines=9> */
.L_x_242:
[----:B------:R-:W-:Y:S05]  /*7680*/  BSYNC B1 ;  /* 0x0000000000017941 */ /* 0x000fea0003800000 */
.L_x_241:
        /* <DEDUP_REMOVED lines=9> */
.L_x_244:
[----:B------:R-:W-:Y:S05]  /*7720*/  BSYNC B1 ;  /* 0x0000000000017941 */ /* 0x000fea0003800000 */
.L_x_243:
        /* <DEDUP_REMOVED lines=10> */
.L_x_246:
[----:B------:R-:W-:Y:S05]  /*77d0*/  BSYNC B1 ;  /* 0x0000000000017941 */ /* 0x000fea0003800000 */
.L_x_245:
        /* <DEDUP_REMOVED lines=10> */
.L_x_248:
[----:B------:R-:W-:Y:S05]  /*7880*/  BSYNC B1 ;  /* 0x0000000000017941 */ /* 0x000fea0003800000 */
.L_x_247:
        /* <DEDUP_REMOVED lines=9> */
.L_x_250:
[----:B------:R-:W-:Y:S05]  /*7920*/  BSYNC B1 ;  /* 0x0000000000017941 */ /* 0x000fea0003800000 */
.L_x_249:
        /* <DEDUP_REMOVED lines=9> */
.L_x_252:
[----:B------:R-:W-:Y:S05]  /*79c0*/  BSYNC B1 ;  /* 0x0000000000017941 */ /* 0x000fea0003800000 */
.L_x_251:
        /* <DEDUP_REMOVED lines=10> */
.L_x_254:
[----:B------:R-:W-:Y:S05]  /*7a70*/  BSYNC B1 ;  /* 0x0000000000017941 */ /* 0x000fea0003800000 */
.L_x_253:
        /* <DEDUP_REMOVED lines=10> */
.L_x_256:
[----:B------:R-:W-:Y:S05]  /*7b20*/  BSYNC B1 ;  /* 0x0000000000017941 */ /* 0x000fea0003800000 */
.L_x_255:
        /* <DEDUP_REMOVED lines=9> */
.L_x_258:
[----:B------:R-:W-:Y:S05]  /*7bc0*/  BSYNC B1 ;  /* 0x0000000000017941 */ /* 0x000fea0003800000 */
.L_x_257:
        /* <DEDUP_REMOVED lines=9> */
.L_x_260:
[----:B------:R-:W-:Y:S05]  /*7c60*/  BSYNC B1 ;  /* 0x0000000000017941 */ /* 0x000fea0003800000 */
.L_x_259:
        /* <DEDUP_REMOVED lines=10> */
.L_x_262:
[----:B------:R-:W-:Y:S05]  /*7d10*/  BSYNC B1 ;  /* 0x0000000000017941 */ /* 0x000fea0003800000 */
.L_x_261:
        /* <DEDUP_REMOVED lines=10> */
.L_x_264:
[----:B------:R-:W-:Y:S05]  /*7dc0*/  BSYNC B1 ;  /* 0x0000000000017941 */ /* 0x000fea0003800000 */
.L_x_263:
        /* <DEDUP_REMOVED lines=9> */
.L_x_266:
[----:B------:R-:W-:Y:S05]  /*7e60*/  BSYNC B1 ;  /* 0x0000000000017941 */ /* 0x000fea0003800000 */
.L_x_265:
        /* <DEDUP_REMOVED lines=9> */
.L_x_268:
[----:B------:R-:W-:Y:S05]  /*7f00*/  BSYNC B1 ;  /* 0x0000000000017941 */ /* 0x000fea0003800000 */
.L_x_267:
        /* <DEDUP_REMOVED lines=10> */
.L_x_270:
[----:B------:R-:W-:Y:S05]  /*7fb0*/  BSYNC B1 ;  /* 0x0000000000017941 */ /* 0x000fea0003800000 */
.L_x_269:
        /* <DEDUP_REMOVED lines=10> */
.L_x_272:
[----:B------:R-:W-:Y:S05]  /*8060*/  BSYNC B1 ;  /* 0x0000000000017941 */ /* 0x000fea0003800000 */
.L_x_271:
        /* <DEDUP_REMOVED lines=9> */
.L_x_274:
[----:B------:R-:W-:Y:S05]  /*8100*/  BSYNC B1 ;  /* 0x0000000000017941 */ /* 0x000fea0003800000 */
.L_x_273:
        /* <DEDUP_REMOVED lines=9> */
.L_x_276:
[----:B------:R-:W-:Y:S05]  /*81a0*/  BSYNC B1 ;  /* 0x0000000000017941 */ /* 0x000fea0003800000 */
.L_x_275:
        /* <DEDUP_REMOVED lines=10> */
.L_x_278:
[----:B------:R-:W-:Y:S05]  /*8250*/  BSYNC B1 ;  /* 0x0000000000017941 */ /* 0x000fea0003800000 */
.L_x_277:
        /* <DEDUP_REMOVED lines=10> */
.L_x_280:
[----:B------:R-:W-:Y:S05]  /*8300*/  BSYNC B1 ;  /* 0x0000000000017941 */ /* 0x000fea0003800000 */
.L_x_279:
        /* <DEDUP_REMOVED lines=9> */
.L_x_282:
[----:B------:R-:W-:Y:S05]  /*83a0*/  BSYNC B1 ;  /* 0x0000000000017941 */ /* 0x000fea0003800000 */
.L_x_281:
[----:B-----5:R-:W-:Y:S01]  /*83b0*/  LOP3.LUT R3, R18, 0xffffe000, RZ, 0xc0, !PT ;  /* 0xffffe00012037812 */ /* 0x020fe200078ec0ff */
[----:B0-----:R-:W-:Y:S01]  /*83c0*/  @P1 IMAD.MOV.U32 R4, RZ, RZ, R10 ;  /* 0x000000ffff041224 */ /* 0x001fe200078e000a */
[----:B------:R-:W-:Y:S01]  /*83d0*/  ISETP.GT.AND P0, PT, R2, 0x8, P0 ;  /* 0x000000080200780c */ /* 0x000fe20000704270 */
[----:B------:R-:W-:Y:S01]  /*83e0*/  @P1 IMAD.MOV.U32 R5, RZ, RZ, R11 ;  /* 0x000000ffff051224 */ /* 0x000fe200078e000b */
[----:B------:R-:W-:Y:S01]  /*83f0*/  BSSY B1, `(.L_x_283) ;  /* 0x0000007000017945 */ /* 0x000fe20003800000 */
[----:B------:R-:W-:-:S04]  /*8400*/  FMUL R3, R3, R22 ;  /* 0x0000001603037220 */ /* 0x000fc80000400000 */
[----:B------:R-:W-:-:S05]  /*8410*/  FFMA R3, R150, R23, R3 ;  /* 0x0000001796037223 */ /* 0x000fca0000000003 */
[----:B------:R-:W-:-:S05]  /*8420*/  F2FP.TF32.F32.PACK_B R3, R3 ;  /* 0x00000003ff03723e */ /* 0x000fca00024050ff */
[----:B------:R0:W-:Y:S01]  /*8430*/  @P1 STG.E desc[UR48][R4.64+0x3e0], R3 ;  /* 0x0003e00304001986 */ /* 0x0001e2000c101930 */
[----:B------:R-:W-:Y:S05]  /*8440*/  @!P0 BRA `(.L_x_284) ;  /* 0x0000000000048947 */ /* 0x000fea0003800000 */
[----:B------:R0:W5:Y:S02]  /*8450*/  LDG.E.LTC128B R18, desc[UR48][R8.64+0x3e4] ;  /* 0x0003e43008127981 */ /* 0x000164000c1e1920 */
.L_x_284:
[----:B------:R-:W-:Y:S05]  /*8460*/  BSYNC B1 ;  /* 0x0000000000017941 */ /* 0x000fea0003800000 */
.L_x_283:
[----:B------:R-:W-:Y:S05]  /*8470*/  @!P0 BRA `(.L_x_285) ;  /* 0x0000002400508947 */ /* 0x000fea0003800000 */
[----:B0----5:R-:W-:-:S05]  /*8480*/  LOP3.LUT R3, R18, 0xffffe000, RZ, 0xc0, !PT ;  /* 0xffffe00012037812 */ /* 0x021fca00078ec0ff */
[----:B------:R-:W-:-:S04]  /*8490*/  FMUL R0, R3, R22 ;  /* 0x0000001603007220 */ /* 0x000fc80000400000 */
[----:B------:R-:W-:-:S05]  /*84a0*/  FFMA R151, R151, R23, R0 ;  /* 0x0000001797977223 */ /* 0x000fca0000000000 */
[----:B------:R-:W-:-:S05]  /*84b0*/  F2FP.TF32.F32.PACK_B R151, R151 ;  /* 0x00000097ff97723e */ /* 0x000fca00024050ff */
[----:B------:R0:W-:Y:S01]  /*84c0*/  STG.E desc[UR48][R10.64+0x3e4], R151 ;  /* 0x0003e4970a007986 */ /* 0x0001e2000c101930 */
[----:B------:R-:W-:Y:S05]  /*84d0*/  BRA `(.L_x_285) ;  /* 0x0000002400387947 */ /* 0x000fea0003800000 */
.L_x_32:
[----:B------:R-:W-:Y:S01]  /*84e0*/  ULDC.64 UR4, c[0x0][0x5c0] ;  /* 0x0001700000047ab9 */ /* 0x000fe20000000a00 */
[----:B------:R-:W-:Y:S01]  /*84f0*/  ISETP.GT.AND P1, PT, R0, 0x1, PT ;  /* 0x000000010000780c */ /* 0x000fe20003f24270 */
[-C--:B------:R-:W-:Y:S01]  /*8500*/  FMUL R3, R24, R23.reuse ;  /* 0x0000001718037220 */ /* 0x080fe20000400000 */
[----:B------:R-:W-:Y:S01]  /*8510*/  LEA R4, P0, R170, UR4, 0x2 ;  /* 0x00000004aa047c11 */ /* 0x000fe2000f8010ff */
[-C--:B------:R-:W-:Y:S01]  /*8520*/  FMUL R25, R25, R23.reuse ;  /* 0x0000001719197220 */ /* 0x080fe20000400000 */
[----:B------:R-:W-:Y:S01]  /*8530*/  ISETP.GT.AND P3, PT, R2, RZ, P1 ;  /* 0x000000ff0200720c */ /* 0x000fe20000f64270 */
[----:B------:R-:W-:Y:S01]  /*8540*/  FMUL R9, R26, R23 ;  /* 0x000000171a097220 */ /* 0x000fe20000400000 */
[----:B------:R-:W-:Y:S01]  /*8550*/  F2FP.TF32.F32.PACK_B R3, R3 ;  /* 0x00000003ff03723e */ /* 0x000fe200024050ff */
[-C--:B------:R-:W-:Y:S01]  /*8560*/  FMUL R27, R27, R23.reuse ;  /* 0x000000171b1b7220 */ /* 0x080fe20000400000 */
[----:B------:R-:W-:Y:S01]  /*8570*/  LEA.HI.X R5, R170, UR5, R175, 0x2, P0 ;  /* 0x00000005aa057c11 */ /* 0x000fe200080f14af */
[-C--:B------:R-:W-:Y:S01]  /*8580*/  FMUL R29, R29, R23.reuse ;  /* 0x000000171d1d7220 */ /* 0x080fe20000400000 */
[----:B------:R-:W-:Y:S01]  /*8590*/  ISETP.GT.AND P2, PT, R2, 0x8, P2 ;  /* 0x000000080200780c */ /* 0x000fe20001744270 */
[-C--:B------:R-:W-:Y:S01]  /*85a0*/  FMUL R31, R31, R23.reuse ;  /* 0x000000171f1f7220 */ /* 0x080fe20000400000 */
[----:B------:R-:W-:Y:S01]  /*85b0*/  ISETP.GT.AND P0, PT, R0, 0x8, PT ;  /* 0x000000080000780c */ /* 0x000fe20003f04270 */
[----:B------:R0:W-:Y:S01]  /*85c0*/  @P4 STG.E desc[UR48][R4.64], R3 ;  /* 0x0000000304004986 */ /* 0x0001e2000c101930 */
[C---:B------:R-:W-:Y:S01]  /*85d0*/  SHF.L.U64.HI R11, R10.reuse, 0x5, R11 ;  /* 0x000000050a0b7819 */ /* 0x040fe2000001020b */
[-C--:B------:R-:W-:Y:S01]  /*85e0*/  FMUL R33, R33, R23.reuse ;  /* 0x0000001721217220 */ /* 0x080fe20000400000 */
[----:B------:R-:W-:Y:S01]  /*85f0*/  LEA R6, P4, R10, R4, 0x5 ;  /* 0x000000040a067211 */ /* 0x000fe200078828ff */
[----:B------:R-:W-:Y:S01]  /*8600*/  FMUL R35, R35, R23 ;  /* 0x0000001723237220 */ /* 0x000fe20000400000 */
[----:B------:R-:W-:Y:S01]  /*8610*/  F2FP.TF32.F32.PACK_B R25, R25 ;  /* 0x00000019ff19723e */ /* 0x000fe200024050ff */
[----:B------:R-:W-:Y:S01]  /*8620*/  FMUL R37, R37, R23 ;  /* 0x0000001725257220 */ /* 0x000fe20000400000 */
[C---:B------:R-:W-:Y:S01]  /*8630*/  ISETP.GT.AND P1, PT, R2.reuse, 0x8, P1 ;  /* 0x000000080200780c */ /* 0x040fe20000f24270 */
[----:B------:R-:W-:Y:S01]  /*8640*/  IMAD.X R7, R11, 0x1, R5, P4 ;  /* 0x000000010b077824 */ /* 0x000fe200020e0605 */
[----:B------:R-:W-:Y:S01]  /*8650*/  ISETP.GT.AND P5, PT, R2, RZ, P0 ;  /* 0x000000ff0200720c */ /* 0x000fe200007a4270 */
[----:B------:R-:W-:Y:S01]  /*8660*/  @P3 STG.E desc[UR48][R4.64+0x4], R25 ;  /* 0x0000041904003986 */ /* 0x000fe2000c101930 */
[----:B------:R-:W-:Y:S01]  /*8670*/  F2FP.TF32.F32.PACK_B R9, R9 ;  /* 0x00000009ff09723e */ /* 0x000fe200024050ff */
[-C--:B0-----:R-:W-:Y:S01]  /*8680*/  FMUL R3, R28, R23.reuse ;  /* 0x000000171c037220 */ /* 0x081fe20000400000 */
[----:B------:R-:W-:Y:S01]  /*8690*/  ISETP.GT.AND P3, PT, R0, 0x9, PT ;  /* 0x000000090000780c */ /* 0x000fe20003f64270 */
[----:B------:R-:W-:Y:S01]  /*86a0*/  FMUL R11, R30, R23 ;  /* 0x000000171e0b7220 */ /* 0x000fe20000400000 */
[----:B------:R-:W-:Y:S01]  /*86b0*/  F2FP.TF32.F32.PACK_B R27, R27 ;  /* 0x0000001bff1b723e */ /* 0x000fe200024050ff */
[----:B------:R0:W-:Y:S01]  /*86c0*/  @P2 STG.E desc[UR48][R6.64], R9 ;  /* 0x0000000906002986 */ /* 0x0001e2000c101930 */
[----:B------:R-:W-:Y:S01]  /*86d0*/  F2FP.TF32.F32.PACK_B R3, R3 ;  /* 0x00000003ff03723e */ /* 0x000fe200024050ff */
[-C--:B------:R-:W-:Y:S01]  /*86e0*/  FMUL R39, R39, R23.reuse ;  /* 0x0000001727277220 */ /* 0x080fe20000400000 */
[C---:B------:R-:W-:Y:S01]  /*86f0*/  ISETP.GT.AND P4, PT, R2.reuse, RZ, P3 ;  /* 0x000000ff0200720c */ /* 0x040fe20001f84270 */
[----:B------:R-:W-:Y:S01]  /*8700*/  @P1 STG.E desc[UR48][R6.64+0x4], R27 ;  /* 0x0000041b06001986 */ /* 0x000fe2000c101930 */
[----:B------:R-:W-:Y:S01]  /*8710*/  ISETP.GT.AND P2, PT, R2, 0x8, P0 ;  /* 0x000000080200780c */ /* 0x000fe20000744270 */
[-C--:B------:R-:W-:Y:S01]  /*8720*/  FMUL R41, R41, R23.reuse ;  /* 0x0000001729297220 */ /* 0x080fe20000400000 */
[----:B------:R-:W-:Y:S01]  /*8730*/  ISETP.GT.AND P0, PT, R0, 0x10, PT ;  /* 0x000000100000780c */ /* 0x000fe20003f04270 */
[----:B------:R1:W-:Y:S01]  /*8740*/  @P5 STG.E desc[UR48][R4.64+0x20], R3 ;  /* 0x0000200304005986 */ /* 0x0003e2000c101930 */
[C---:B------:R-:W-:Y:S01]  /*8750*/  ISETP.GT.AND P3, PT, R2.reuse, 0x8, P3 ;  /* 0x000000080200780c */ /* 0x040fe20001f64270 */
[-C--:B------:R-:W-:Y:S01]  /*8760*/  FMUL R43, R43, R23.reuse ;  /* 0x000000172b2b7220 */ /* 0x080fe20000400000 */
[----:B------:R-:W-:Y:S01]  /*8770*/  ISETP.GT.AND P5, PT, R2, RZ, P0 ;  /* 0x000000ff0200720c */ /* 0x000fe200007a4270 */
[----:B0-----:R-:W-:Y:S01]  /*8780*/  FMUL R9, R34, R23 ;  /* 0x0000001722097220 */ /* 0x001fe20000400000 */
[----:B------:R-:W-:Y:S01]  /*8790*/  F2FP.TF32.F32.PACK_B R29, R29 ;  /* 0x0000001dff1d723e */ /* 0x000fe200024050ff */
[----:B------:R-:W-:Y:S01]  /*87a0*/  FMUL R45, R45, R23 ;  /* 0x000000172d2d7220 */ /* 0x000fe20000400000 */
[----:B------:R-:W-:Y:S01]  /*87b0*/  F2FP.TF32.F32.PACK_B R11, R11 ;  /* 0x0000000bff0b723e */ /* 0x000fe200024050ff */
[----:B------:R-:W-:Y:S01]  /*87c0*/  FMUL R47, R47, R23 ;  /* 0x000000172f2f7220 */ /* 0x000fe20000400000 */
[----:B------:R-:W-:Y:S01]  /*87d0*/  ISETP.GT.AND P1, PT, R0, 0x11, PT ;  /* 0x000000110000780c */ /* 0x000fe20003f24270 */
[----:B------:R-:W-:Y:S01]  /*87e0*/  @P4 STG.E desc[UR48][R4.64+0x24], R29 ;  /* 0x0000241d04004986 */ /* 0x000fe2000c101930 */
[----:B------:R-:W-:Y:S01]  /*87f0*/  F2FP.TF32.F32.PACK_B R31, R31 ;  /* 0x0000001fff1f723e */ /* 0x000fe200024050ff */
[-C--:B-1----:R-:W-:Y:S01]  /*8800*/  FMUL R3, R32, R23.reuse ;  /* 0x0000001720037220 */ /* 0x082fe20000400000 */
[C---:B------:R-:W-:Y:S01]  /*8810*/  ISETP.GT.AND P4, PT, R2.reuse, RZ, P1 ;  /* 0x000000ff0200720c */ /* 0x040fe20000f84270 */
[----:B------:R0:W-:Y:S01]  /*8820*/  @P2 STG.E desc[UR48][R6.64+0x20], R11 ;  /* 0x0000200b06002986 */ /* 0x0001e2000c101930 */
[----:B------:R-:W-:Y:S01]  /*8830*/  ISETP.GT.AND P2, PT, R2, 0x8, P0 ;  /* 0x000000080200780c */ /* 0x000fe20000744270 */
[----:B------:R-:W-:Y:S01]  /*8840*/  FMUL R49, R49, R23 ;  /* 0x0000001731317220 */ /* 0x000fe20000400000 */
[----:B------:R-:W-:Y:S01]  /*8850*/  F2FP.TF32.F32.PACK_B R3, R3 ;  /* 0x00000003ff03723e */ /* 0x000fe200024050ff */
[----:B------:R-:W-:Y:S01]  /*8860*/  @P3 STG.E desc[UR48][R6.64+0x24], R31 ;  /* 0x0000241f06003986 */ /* 0x000fe2000c101930 */
[----:B------:R-:W-:Y:S01]  /*8870*/  ISETP.GT.AND P0, PT, R0, 0x18, PT ;  /* 0x000000180000780c */ /* 0x000fe20003f04270 */
[-C--:B------:R-:W-:Y:S01]  /*8880*/  FMUL R51, R51, R23.reuse ;  /* 0x0000001733337220 */ /* 0x080fe20000400000 */
[C---:B------:R-:W-:Y:S01]  /*8890*/  ISETP.GT.AND P3, PT, R2.reuse, 0x8, P1 ;  /* 0x000000080200780c */ /* 0x040fe20000f64270 */
[----:B------:R1:W-:Y:S01]  /*88a0*/  @P5 STG.E desc[UR48][R4.64+0x40], R3 ;  /* 0x0000400304005986 */ /* 0x0003e2000c101930 */
[----:B------:R-:W-:Y:S01]  /*88b0*/  ISETP.GT.AND P5, PT, R2, RZ, P0 ;  /* 0x000000ff0200720c */ /* 0x000fe200007a4270 */
[----:B------:R-:W-:Y:S01]  /*88c0*/  FMUL R53, R53, R23 ;  /* 0x0000001735357220 */ /* 0x000fe20000400000 */
[----:B------:R-:W-:Y:S01]  /*88d0*/  F2FP.TF32.F32.PACK_B R33, R33 ;  /* 0x00000021ff21723e */ /* 0x000fe200024050ff */
[----:B0-----:R-:W-:Y:S01]  /*88e0*/  FMUL R11, R38, R23 ;  /* 0x00000017260b7220 */ /* 0x001fe20000400000 */
[----:B------:R-:W-:Y:S01]  /*88f0*/  F2FP.TF32.F32.PACK_B R9, R9 ;  /* 0x00000009ff09723e */ /* 0x000fe200024050ff */
[----:B------:R-:W-:Y:S01]  /*8900*/  FMUL R55, R55, R23 ;  /* 0x0000001737377220 */ /* 0x000fe20000400000 */
[----:B------:R-:W-:Y:S01]  /*8910*/  ISETP.GT.AND P1, PT, R0, 0x19, PT ;  /* 0x000000190000780c */ /* 0x000fe20003f24270 */
[----:B------:R-:W-:Y:S01]  /*8920*/  @P4 STG.E desc[UR48][R4.64+0x44], R33 ;  /* 0x0000442104004986 */ /* 0x000fe2000c101930 */
[----:B------:R-:W-:Y:S01]  /*8930*/  F2FP.TF32.F32.PACK_B R35, R35 ;  /* 0x00000023ff23723e */ /* 0x000fe200024050ff */
[-C--:B------:R-:W-:Y:S01]  /*8940*/  FMUL R57, R57, R23.reuse ;  /* 0x0000001739397220 */ /* 0x080fe20000400000 */
[----:B------:R-:W-:Y:S01]  /*8950*/  ISETP.GT.AND P4, PT, R2, RZ, P1 ;  /* 0x000000ff0200720c */ /* 0x000fe20000f84270 */
[-C--:B-1----:R-:W-:Y:S01]  /*8960*/  FMUL R3, R36, R23.reuse ;  /* 0x0000001724037220 */ /* 0x082fe20000400000 */
[----:B------:R0:W-:Y:S01]  /*8970*/  @P2 STG.E desc[UR48][R6.64+0x40], R9 ;  /* 0x0000400906002986 */ /* 0x0001e2000c101930 */
[----:B------:R-:W-:Y:S01]  /*8980*/  ISETP.GT.AND P2, PT, R2, 0x8, P0 ;  /* 0x000000080200780c */ /* 0x000fe20000744270 */
[----:B------:R-:W-:Y:S01]  /*8990*/  FMUL R59, R59, R23 ;  /* 0x000000173b3b7220 */ /* 0x000fe20000400000 */
[----:B------:R-:W-:Y:S01]  /*89a0*/  ISETP.GT.AND P0, PT, R0, 0x20, PT ;  /* 0x000000200000780c */ /* 0x000fe20003f04270 */
[----:B------:R-:W-:Y:S01]  /*89b0*/  @P3 STG.E desc[UR48][R6.64+0x44], R35 ;  /* 0x0000442306003986 */ /* 0x000fe2000c101930 */
[----:B------:R-:W-:Y:S01]  /*89c0*/  F2FP.TF32.F32.PACK_B R3, R3 ;  /* 0x00000003ff03723e */ /* 0x000fe200024050ff */
[-C--:B------:R-:W-:Y:S01]  /*89d0*/  FMUL R61, R61, R23.reuse ;  /* 0x000000173d3d7220 */ /* 0x080fe20000400000 */
[C---:B------:R-:W-:Y:S01]  /*89e0*/  ISETP.GT.AND P3, PT, R2.reuse, 0x8, P1 ;  /* 0x000000080200780c */ /* 0x040fe20000f64270 */
[----:B------:R-:W-:Y:S01]  /*89f0*/  FMUL R63, R63, R23 ;  /* 0x000000173f3f7220 */ /* 0x000fe20000400000 */
[----:B------:R-:W-:Y:S01]  /*8a00*/  F2FP.TF32.F32.PACK_B R37, R37 ;  /* 0x00000025ff25723e */ /* 0x000fe200024050ff */
[----:B------:R1:W-:Y:S01]  /*8a10*/  @P5 STG.E desc[UR48][R4.64+0x60], R3 ;  /* 0x0000600304005986 */ /* 0x0003e2000c101930 */
[----:B------:R-:W-:Y:S01]  /*8a20*/  ISETP.GT.AND P5, PT, R2, RZ, P0 ;  /* 0x000000ff0200720c */ /* 0x000fe200007a4270 */
[----:B0-----:R-:W-:Y:S01]  /*8a30*/  FMUL R9, R42, R23 ;  /* 0x000000172a097220 */ /* 0x001fe20000400000 */
[----:B------:R-:W-:Y:S01]  /*8a40*/  F2FP.TF32.F32.PACK_B R11, R11 ;  /* 0x0000000bff0b723e */ /* 0x000fe200024050ff */
[----:B------:R-:W-:Y:S01]  /*8a50*/  @P4 STG.E desc[UR48][R4.64+0x64], R37 ;  /* 0x0000642504004986 */ /* 0x000fe2000c101930 */
[----:B------:R-:W-:Y:S01]  /*8a60*/  ISETP.GT.AND P1, PT, R0, 0x21, PT ;  /* 0x000000210000780c */ /* 0x000fe20003f24270 */
[----:B------:R-:W-:Y:S01]  /*8a70*/  FMUL R65, R65, R23 ;  /* 0x0000001741417220 */ /* 0x000fe20000400000 */
[----:B------:R-:W-:Y:S01]  /*8a80*/  F2FP.TF32.F32.PACK_B R39, R39 ;  /* 0x00000027ff27723e */ /* 0x000fe200024050ff */
[----:B------:R0:W-:Y:S01]  /*8a90*/  @P2 STG.E desc[UR48][R6.64+0x60], R11 ;  /* 0x0000600b06002986 */ /* 0x0001e2000c101930 */
[C---:B------:R-:W-:Y:S01]  /*8aa0*/  ISETP.GT.AND P4, PT, R2.reuse, RZ, P1 ;  /* 0x000000ff0200720c */ /* 0x040fe20000f84270 */
[-C--:B------:R-:W-:Y:S01]  /*8ab0*/  FMUL R67, R67, R23.reuse ;  /* 0x0000001743437220 */ /* 0x080fe20000400000 */
[----:B------:R-:W-:Y:S01]  /*8ac0*/  ISETP.GT.AND P2, PT, R2, 0x8, P0 ;  /* 0x000000080200780c */ /* 0x000fe20000744270 */
[-C--:B-1----:R-:W-:Y:S01]  /*8ad0*/  FMUL R3, R40, R23.reuse ;  /* 0x0000001728037220 */ /* 0x082fe20000400000 */
[----:B------:R-:W-:Y:S01]  /*8ae0*/  ISETP.GT.AND P0, PT, R0, 0x28, PT ;  /* 0x000000280000780c */ /* 0x000fe20003f04270 */
[----:B------:R-:W-:Y:S01]  /*8af0*/  @P3 STG.E desc[UR48][R6.64+0x64], R39 ;  /* 0x0000642706003986 */ /* 0x000fe2000c101930 */
[----:B------:R-:W-:Y:S01]  /*8b00*/  ISETP.GT.AND P3, PT, R2, 0x8, P1 ;  /* 0x000000080200780c */ /* 0x000fe20000f64270 */
[----:B------:R-:W-:Y:S01]  /*8b10*/  FMUL R69, R69, R23 ;  /* 0x0000001745457220 */ /* 0x000fe20000400000 */
[----:B------:R-:W-:Y:S01]  /*8b20*/  F2FP.TF32.F32.PACK_B R3, R3 ;  /* 0x00000003ff03723e */ /* 0x000fe200024050ff */
[----:B------:R-:W-:Y:S01]  /*8b30*/  FMUL R71, R71, R23 ;  /* 0x0000001747477220 */ /* 0x000fe20000400000 */
[----:B------:R-:W-:Y:S01]  /*8b40*/  F2FP.TF32.F32.PACK_B R41, R41 ;  /* 0x00000029ff29723e */ /* 0x000fe200024050ff */
[----:B0-----:R-:W-:Y:S01]  /*8b50*/  FMUL R11, R46, R23 ;  /* 0x000000172e0b7220 */ /* 0x001fe20000400000 */
[----:B------:R-:W-:Y:S01]  /*8b60*/  F2FP.TF32.F32.PACK_B R9, R9 ;  /* 0x00000009ff09723e */ /* 0x000fe200024050ff */
[----:B------:R0:W-:Y:S01]  /*8b70*/  @P5 STG.E desc[UR48][R4.64+0x80], R3 ;  /* 0x0000800304005986 */ /* 0x0001e2000c101930 */
[----:B------:R-:W-:Y:S01]  /*8b80*/  ISETP.GT.AND P5, PT, R2, RZ, P0 ;  /* 0x000000ff0200720c */ /* 0x000fe200007a4270 */
[----:B------:R-:W-:Y:S01]  /*8b90*/  FMUL R73, R73, R23 ;  /* 0x0000001749497220 */ /* 0x000fe20000400000 */
[----:B------:R-:W-:Y:S01]  /*8ba0*/  ISETP.GT.AND P1, PT, R0, 0x29, PT ;  /* 0x000000290000780c */ /* 0x000fe20003f24270 */
[----:B------:R-:W-:Y:S01]  /*8bb0*/  @P4 STG.E desc[UR48][R4.64+0x84], R41 ;  /* 0x0000842904004986 */ /* 0x000fe2000c101930 */
[----:B------:R-:W-:Y:S01]  /*8bc0*/  F2FP.TF32.F32.PACK_B R43, R43 ;  /* 0x0000002bff2b723e */ /* 0x000fe200024050ff */
[-C--:B------:R-:W-:Y:S01]  /*8bd0*/  FMUL R75, R75, R23.reuse ;  /* 0x000000174b4b7220 */ /* 0x080fe20000400000 */
[C---:B------:R-:W-:Y:S01]  /*8be0*/  ISETP.GT.AND P4, PT, R2.reuse, RZ, P1 ;  /* 0x000000ff0200720c */ /* 0x040fe20000f84270 */
[----:B------:R1:W-:Y:S01]  /*8bf0*/  @P2 STG.E desc[UR48][R6.64+0x80], R9 ;  /* 0x0000800906002986 */ /* 0x0003e2000c101930 */
[----:B------:R-:W-:Y:S01]  /*8c00*/  ISETP.GT.AND P2, PT, R2, 0x8, P0 ;  /* 0x000000080200780c */ /* 0x000fe20000744270 */
[-C--:B------:R-:W-:Y:S01]  /*8c10*/  FMUL R77, R77, R23.reuse ;  /* 0x000000174d4d7220 */ /* 0x080fe20000400000 */
[----:B------:R-:W-:Y:S01]  /*8c20*/  ISETP.GT.AND P0, PT, R0, 0x30, PT ;  /* 0x000000300000780c */ /* 0x000fe20003f04270 */
[-C--:B0-----:R-:W-:Y:S01]  /*8c30*/  FMUL R3, R44, R23.reuse ;  /* 0x000000172c037220 */ /* 0x081fe20000400000 */
[----:B------:R-:W-:Y:S01]  /*8c40*/  @P3 STG.E desc[UR48][R6.64+0x84], R43 ;  /* 0x0000842b06003986 */ /* 0x000fe2000c101930 */
[----:B------:R-:W-:Y:S01]  /*8c50*/  ISETP.GT.AND P3, PT, R2, 0x8, P1 ;  /* 0x000000080200780c */ /* 0x000fe20000f64270 */
[----:B------:R-:W-:Y:S01]  /*8c60*/  FMUL R79, R79, R23 ;  /* 0x000000174f4f7220 */ /* 0x000fe20000400000 */
[----:B------:R-:W-:Y:S01]  /*8c70*/  F2FP.TF32.F32.PACK_B R45, R45 ;  /* 0x0000002dff2d723e */ /* 0x000fe200024050ff */
[----:B------:R-:W-:Y:S01]  /*8c80*/  FMUL R81, R81, R23 ;  /* 0x0000001751517220 */ /* 0x000fe20000400000 */
[----:B------:R-:W-:Y:S01]  /*8c90*/  F2FP.TF32.F32.PACK_B R3, R3 ;  /* 0x00000003ff03723e */ /* 0x000fe200024050ff */
[----:B------:R-:W-:Y:S01]  /*8ca0*/  FMUL R83, R83, R23 ;  /* 0x0000001753537220 */ /* 0x000fe20000400000 */
[----:B------:R-:W-:Y:S01]  /*8cb0*/  F2FP.TF32.F32.PACK_B R11, R11 ;  /* 0x0000000bff0b723e */ /* 0x000fe200024050ff */
[-C--:B-1----:R-:W-:Y:S01]  /*8cc0*/  FMUL R9, R50, R23.reuse ;  /* 0x0000001732097220 */ /* 0x082fe20000400000 */
[----:B------:R-:W-:Y:S01]  /*8cd0*/  ISETP.GT.AND P1, PT, R0, 0x31, PT ;  /* 0x000000310000780c */ /* 0x000fe20003f24270 */
[----:B------:R0:W-:Y:S01]  /*8ce0*/  @P5 STG.E desc[UR48][R4.64+0xa0], R3 ;  /* 0x0000a00304005986 */ /* 0x0001e2000c101930 */
[C---:B------:R-:W-:Y:S01]  /*8cf0*/  ISETP.GT.AND P5, PT, R2.reuse, RZ, P0 ;  /* 0x000000ff0200720c */ /* 0x040fe200007a4270 */
[----:B------:R-:W-:Y:S01]  /*8d00*/  FMUL R85, R85, R23 ;  /* 0x0000001755557220 */ /* 0x000fe20000400000 */
[----:B------:R-:W-:Y:S01]  /*8d10*/  F2FP.TF32.F32.PACK_B R47, R47 ;  /* 0x0000002fff2f723e */ /* 0x000fe200024050ff */
[----:B------:R-:W-:Y:S01]  /*8d20*/  @P4 STG.E desc[UR48][R4.64+0xa4], R45 ;  /* 0x0000a42d04004986 */ /* 0x000fe2000c101930 */
[C---:B------:R-:W-:Y:S01]  /*8d30*/  ISETP.GT.AND P4, PT, R2.reuse, RZ, P1 ;  /* 0x000000ff0200720c */ /* 0x040fe20000f84270 */
[----:B------:R-:W-:Y:S01]  /*8d40*/  FMUL R87, R87, R23 ;  /* 0x0000001757577220 */ /* 0x000fe20000400000 */
[----:B------:R-:W-:Y:S01]  /*8d50*/  F2FP.TF32.F32.PACK_B R49, R49 ;  /* 0x00000031ff31723e */ /* 0x000fe200024050ff */
        /* <DEDUP_REMOVED lines=11> */
[-C--:B------:R-:W-:Y:S01]  /*8e10*/  FMUL R95, R95, R23.reuse ;  /* 0x000000175f5f7220 */ /* 0x080fe20000400000 */
[----:B------:R-:W-:Y:S01]  /*8e20*/  ISETP.GT.AND P1, PT, R0, 0x39, PT ;  /* 0x000000390000780c */ /* 0x000fe20003f24270 */
[----:B-1----:R-:W-:Y:S01]  /*8e30*/  FMUL R11, R54, R23 ;  /* 0x00000017360b7220 */ /* 0x002fe20000400000 */
[----:B------:R-:W-:Y:S01]  /*8e40*/  F2FP.TF32.F32.PACK_B R51, R51 ;  /* 0x00000033ff33723e */ /* 0x000fe200024050ff */
        /* <DEDUP_REMOVED lines=15> */
[-C--:B------:R-:W-:Y:S01]  /*8f40*/  FMUL R103, R103, R23.reuse ;  /* 0x0000001767677220 */ /* 0x080fe20000400000 */
[----:B------:R-:W-:Y:S01]  /*8f50*/  ISETP.GT.AND P1, PT, R0, 0x41, PT ;  /* 0x000000410000780c */ /* 0x000fe20003f24270 */
[----:B------:R-:W-:Y:S01]  /*8f60*/  FMUL R105, R105, R23 ;  /* 0x0000001769697220 */ /* 0x000fe20000400000 */
[----:B------:R-:W-:Y:S01]  /*8f70*/  F2FP.TF32.F32.PACK_B R3, R3 ;  /* 0x00000003ff03723e */ /* 0x000fe200024050ff */
[----:B------:R-:W-:Y:S01]  /*8f80*/  FMUL R107, R107, R23 ;  /* 0x000000176b6b7220 */ /* 0x000fe20000400000 */
[----:B------:R-:W-:Y:S01]  /*8f90*/  F2FP.TF32.F32.PACK_B R55, R55 ;  /* 0x00000037ff37723e */ /* 0x000fe200024050ff */
        /* <DEDUP_REMOVED lines=21> */
[-C--:B------:R-:W-:Y:S01]  /*90f0*/  FMUL R119, R119, R23.reuse ;  /* 0x0000001777777220 */ /* 0x080fe20000400000 */
[----:B-1----:R-:W-:Y:S01]  /*9100*/  FMUL R11, R62, R23 ;  /* 0x000000173e0b7220 */ /* 0x002fe20000400000 */
[----:B------:R-:W-:Y:S01]  /*9110*/  F2FP.TF32.F32.PACK_B R61, R61 ;  /* 0x0000003dff3d723e */ /* 0x000fe200024050ff */
[-C--:B------:R-:W-:Y:S01]  /*9120*/  FMUL R121, R121, R23.reuse ;  /* 0x0000001779797220 */ /* 0x080fe20000400000 */
        /* <DEDUP_REMOVED lines=51> */
[----:B------:R-:W-:Y:S01]  /*9460*/  ISETP.GT.AND P4, PT, R2, RZ, P1 ;  /* 0x000000ff0200720c */ /* 0x000fe20000f84270 */
[----:B------:R-:W-:Y:S01]  /*9470*/  FMUL R15, R150, R23 ;  /* 0x00000017960f7220 */ /* 0x000fe20000400000 */
[----:B------:R-:W-:Y:S01]  /*9480*/  F2FP.TF32.F32.PACK_B R71, R71 ;  /* 0x00000047ff47723e */ /* 0x000fe200024050ff */
[----:B------:R1:W-:Y:S01]  /*9490*/  @P2 STG.E desc[UR48][R6.64+0x140], R9 ;  /* 0x0001400906002986 */ /* 0x0003e2000c101930 */
[----:B------:R-:W-:Y:S01]  /*94a0*/  ISETP.GT.AND P2, PT, R2, 0x8, P0 ;  /* 0x000000080200780c */ /* 0x000fe20000744270 */
[-C--:B------:R-:W-:Y:S01]  /*94b0*/  FMUL R151, R151, R23.reuse ;  /* 0x0000001797977220 */ /* 0x080fe20000400000 */
[----:B------:R-:W-:Y:S01]  /*94c0*/  ISETP.GT.AND P0, PT, R0, 0x60, PT ;  /* 0x000000600000780c */ /* 0x000fe20003f04270 */
[----:B0-----:R-:W-:Y:S01]  /*94d0*/  FMUL R3, R68, R23 ;  /* 0x0000001744037220 */ /* 0x001fe20000400000 */
[----:B------:R-:W-:Y:S01]  /*94e0*/  @P3 STG.E desc[UR48][R6.64+0x144], R67 ;  /* 0x0001444306003986 */ /* 0x000fe2000c101930 */
[----:B------:R-:W-:-:S02]  /*94f0*/  ISETP.GT.AND P3, PT, R2, 0x8, P1 ;  /* 0x000000080200780c */ /* 0x000fc40000f64270 */
[----:B------:R-:W-:Y:S02]  /*9500*/  ISETP.GT.AND P1, PT, R0, 0x61, PT ;  /* 0x000000610000780c */ /* 0x000fe40003f24270 */
[----:B------:R-:W-:Y:S01]  /*9510*/  F2FP.TF32.F32.PACK_B R3, R3 ;  /* 0x00000003ff03723e */ /* 0x000fe200024050ff */
[----:B-1----:R-:W-:Y:S01]  /*9520*/  FMUL R9, R74, R23 ;  /* 0x000000174a097220 */ /* 0x002fe20000400000 */
[----:B------:R-:W-:-:S03]  /*9530*/  F2FP.TF32.F32.PACK_B R73, R73 ;  /* 0x00000049ff49723e */ /* 0x000fc600024050ff */
[----:B------:R0:W-:Y:S01]  /*9540*/  @P5 STG.E desc[UR48][R4.64+0x160], R3 ;  /* 0x0001600304005986 */ /* 0x0001e2000c101930 */
[C---:B------:R-:W-:Y:S02]  /*9550*/  ISETP.GT.AND P5, PT, R2.reuse, RZ, P0 ;  /* 0x000000ff0200720c */ /* 0x040fe400007a4270 */
[----:B------:R-:W-:Y:S01]  /*9560*/  F2FP.TF32.F32.PACK_B R9, R9 ;  /* 0x00000009ff09723e */ /* 0x000fe200024050ff */
[----:B------:R-:W-:Y:S01]  /*9570*/  @P4 STG.E desc[UR48][R4.64+0x164], R69 ;  /* 0x0001644504004986 */ /* 0x000fe2000c101930 */
[C---:B------:R-:W-:Y:S02]  /*9580*/  ISETP.GT.AND P4, PT, R2.reuse, RZ, P1 ;  /* 0x000000ff0200720c */ /* 0x040fe40000f84270 */
[----:B------:R-:W-:Y:S01]  /*9590*/  F2FP.TF32.F32.PACK_B R75, R75 ;  /* 0x0000004bff4b723e */ /* 0x000fe200024050ff */
[----:B------:R1:W-:Y:S01]  /*95a0*/  @P2 STG.E desc[UR48][R6.64+0x160], R11 ;  /* 0x0001600b06002986 */ /* 0x0003e2000c101930 */
[----:B------:R-:W-:Y:S02]  /*95b0*/  ISETP.GT.AND P2, PT, R2, 0x8, P0 ;  /* 0x000000080200780c */ /* 0x000fe40000744270 */
        /* <DEDUP_REMOVED lines=250> */
[----:B------:R-:W-:Y:S01]  /*a560*/  ISETP.GT.AND P0, PT, R2, 0x8, P0 ;  /* 0x000000080200780c */ /* 0x000fe20000704270 */
[----:B------:R-:W-:Y:S01]  /*a570*/  @P4 STG.E desc[UR48][R4.64+0x364], R133 ;  /* 0x0003648504004986 */ /* 0x000fe2000c101930 */
[----:B------:R-:W-:Y:S02]  /*a580*/  ISETP.GT.AND P4, PT, R0, 0xe9, PT ;  /* 0x000000e90000780c */ /* 0x000fe40003f84270 */
[----:B------:R-:W-:Y:S01]  /*a590*/  F2FP.TF32.F32.PACK_B R9, R9 ;  /* 0x00000009ff09723e */ /* 0x000fe200024050ff */
[----:B------:R1:W-:Y:S01]  /*a5a0*/  @P2 STG.E desc[UR48][R6.64+0x360], R11 ;  /* 0x0003600b06002986 */ /* 0x0003e2000c101930 */
[C---:B------:R-:W-:Y:S02]  /*a5b0*/  ISETP.GT.AND P2, PT, R2.reuse, RZ, P1 ;  /* 0x000000ff0200720c */ /* 0x040fe40000f44270 */
[----:B------:R-:W-:Y:S01]  /*a5c0*/  ISETP.GT.AND P1, PT, R2, 0x8, P1 ;  /* 0x000000080200780c */ /* 0x000fe20000f24270 */
[----:B0-----:R-:W-:Y:S01]  /*a5d0*/  FMUL R3, R136, R23 ;  /* 0x0000001788037220 */ /* 0x001fe20000400000 */
[----:B------:R-:W-:Y:S01]  /*a5e0*/  @P3 STG.E desc[UR48][R6.64+0x364], R135 ;  /* 0x0003648706003986 */ /* 0x000fe2000c101930 */
[----:B------:R-:W-:-:S02]  /*a5f0*/  ISETP.GT.AND P6, PT, R2, RZ, P4 ;  /* 0x000000ff0200720c */ /* 0x000fc400027c4270 */
[----:B------:R-:W-:Y:S02]  /*a600*/  F2FP.TF32.F32.PACK_B R139, R139 ;  /* 0x0000008bff8b723e */ /* 0x000fe400024050ff */
[----:B------:R-:W-:Y:S02]  /*a610*/  F2FP.TF32.F32.PACK_B R3, R3 ;  /* 0x00000003ff03723e */ /* 0x000fe400024050ff */
[----:B------:R-:W-:Y:S01]  /*a620*/  F2FP.TF32.F32.PACK_B R141, R141 ;  /* 0x0000008dff8d723e */ /* 0x000fe200024050ff */
[----:B-1----:R-:W-:Y:S01]  /*a630*/  FMUL R11, R146, R23 ;  /* 0x00000017920b7220 */ /* 0x002fe20000400000 */
[----:B------:R-:W-:Y:S01]  /*a640*/  ISETP.GT.AND P4, PT, R2, 0x8, P4 ;  /* 0x000000080200780c */ /* 0x000fe20002784270 */
[----:B------:R0:W-:Y:S01]  /*a650*/  @P5 STG.E desc[UR48][R4.64+0x380], R3 ;  /* 0x0003800304005986 */ /* 0x0001e2000c101930 */
[----:B------:R-:W-:Y:S02]  /*a660*/  ISETP.GT.AND P5, PT, R0, 0xe8, PT ;  /* 0x000000e80000780c */ /* 0x000fe40003fa4270 */
[----:B------:R-:W-:Y:S01]  /*a670*/  F2FP.TF32.F32.PACK_B R143, R143 ;  /* 0x0000008fff8f723e */ /* 0x000fe200024050ff */
[----:B------:R-:W-:Y:S01]  /*a680*/  @P2 STG.E desc[UR48][R4.64+0x384], R137 ;  /* 0x0003848904002986 */ /* 0x000fe2000c101930 */
[----:B------:R-:W-:-:S02]  /*a690*/  ISETP.GT.AND P3, PT, R2, RZ, P5 ;  /* 0x000000ff0200720c */ /* 0x000fc40002f64270 */
[----:B------:R-:W-:Y:S01]  /*a6a0*/  ISETP.GT.AND P5, PT, R2, 0x8, P5 ;  /* 0x000000080200780c */ /* 0x000fe20002fa4270 */
[----:B------:R1:W-:Y:S01]  /*a6b0*/  @P0 STG.E desc[UR48][R6.64+0x380], R9 ;  /* 0x0003800906000986 */ /* 0x0003e2000c101930 */
[C---:B------:R-:W-:Y:S02]  /*a6c0*/  ISETP.GT.AND P2, PT, R0.reuse, 0xf1, PT ;  /* 0x000000f10000780c */ /* 0x040fe40003f44270 */
[----:B------:R-:W-:Y:S01]  /*a6d0*/  ISETP.GT.AND P0, PT, R0, 0xf9, PT ;  /* 0x000000f90000780c */ /* 0x000fe20003f04270 */
[----:B0-----:R-:W-:Y:S01]  /*a6e0*/  FMUL R3, R140, R23 ;  /* 0x000000178c037220 */ /* 0x001fe20000400000 */
[----:B------:R-:W-:Y:S01]  /*a6f0*/  @P1 STG.E desc[UR48][R6.64+0x384], R139 ;  /* 0x0003848b06001986 */ /* 0x000fe2000c101930 */
[----:B------:R-:W-:Y:S02]  /*a700*/  ISETP.GT.AND P1, PT, R0, 0xf8, PT ;  /* 0x000000f80000780c */ /* 0x000fe40003f24270 */
[----:B------:R-:W-:Y:S02]  /*a710*/  F2FP.TF32.F32.PACK_B R145, R145 ;  /* 0x00000091ff91723e */ /* 0x000fe400024050ff */
[----:B------:R-:W-:Y:S01]  /*a720*/  F2FP.TF32.F32.PACK_B R3, R3 ;  /* 0x00000003ff03723e */ /* 0x000fe200024050ff */
[----:B-1----:R-:W-:Y:S01]  /*a730*/  FMUL R9, R142, R23 ;  /* 0x000000178e097220 */ /* 0x002fe20000400000 */
[----:B------:R-:W-:-:S03]  /*a740*/  F2FP.TF32.F32.PACK_B R11, R11 ;  /* 0x0000000bff0b723e */ /* 0x000fc600024050ff */
[----:B------:R0:W-:Y:S01]  /*a750*/  @P3 STG.E desc[UR48][R4.64+0x3a0], R3 ;  /* 0x0003a00304003986 */ /* 0x0001e2000c101930 */
[----:B------:R-:W-:Y:S02]  /*a760*/  ISETP.GT.AND P3, PT, R0, 0xf0, PT ;  /* 0x000000f00000780c */ /* 0x000fe40003f64270 */
[----:B------:R-:W-:Y:S01]  /*a770*/  F2FP.TF32.F32.PACK_B R9, R9 ;  /* 0x00000009ff09723e */ /* 0x000fe200024050ff */
[----:B------:R-:W-:Y:S01]  /*a780*/  @P6 STG.E desc[UR48][R4.64+0x3a4], R141 ;  /* 0x0003a48d04006986 */ /* 0x000fe2000c101930 */
[C---:B------:R-:W-:Y:S02]  /*a790*/  ISETP.GT.AND P6, PT, R2.reuse, RZ, P3 ;  /* 0x000000ff0200720c */ /* 0x040fe40001fc4270 */
[C---:B------:R-:W-:Y:S01]  /*a7a0*/  ISETP.GT.AND P3, PT, R2.reuse, 0x8, P3 ;  /* 0x000000080200780c */ /* 0x040fe20001f64270 */
[----:B------:R-:W-:Y:S01]  /*a7b0*/  @P5 STG.E desc[UR48][R6.64+0x3a0], R9 ;  /* 0x0003a00906005986 */ /* 0x000fe2000c101930 */
[C---:B------:R-:W-:Y:S02]  /*a7c0*/  ISETP.GT.AND P5, PT, R2.reuse, RZ, P2 ;  /* 0x000000ff0200720c */ /* 0x040fe400017a4270 */
[----:B------:R-:W-:Y:S01]  /*a7d0*/  ISETP.GT.AND P2, PT, R2, 0x8, P2 ;  /* 0x000000080200780c */ /* 0x000fe20001744270 */
[----:B0-----:R-:W-:Y:S01]  /*a7e0*/  FMUL R3, R144, R23 ;  /* 0x0000001790037220 */ /* 0x001fe20000400000 */
[----:B------:R-:W-:Y:S01]  /*a7f0*/  @P4 STG.E desc[UR48][R6.64+0x3a4], R143 ;  /* 0x0003a48f06004986 */ /* 0x000fe2000c101930 */
[----:B------:R-:W-:-:S02]  /*a800*/  ISETP.GT.AND P4, PT, R2, RZ, P0 ;  /* 0x000000ff0200720c */ /* 0x000fc40000784270 */
[C---:B------:R-:W-:Y:S02]  /*a810*/  ISETP.GT.AND P0, PT, R2.reuse, 0x8, P0 ;  /* 0x000000080200780c */ /* 0x040fe40000704270 */
[----:B------:R-:W-:Y:S02]  /*a820*/  F2FP.TF32.F32.PACK_B R3, R3 ;  /* 0x00000003ff03723e */ /* 0x000fe400024050ff */
[----:B------:R-:W-:Y:S02]  /*a830*/  F2FP.TF32.F32.PACK_B R147, R147 ;  /* 0x00000093ff93723e */ /* 0x000fe400024050ff */
[----:B------:R-:W-:Y:S01]  /*a840*/  F2FP.TF32.F32.PACK_B R13, R13 ;  /* 0x0000000dff0d723e */ /* 0x000fe200024050ff */
[----:B------:R0:W-:Y:S01]  /*a850*/  @P6 STG.E desc[UR48][R4.64+0x3c0], R3 ;  /* 0x0003c00304006986 */ /* 0x0001e2000c101930 */
[C---:B------:R-:W-:Y:S02]  /*a860*/  ISETP.GT.AND P6, PT, R2.reuse, RZ, P1 ;  /* 0x000000ff0200720c */ /* 0x040fe40000fc4270 */
[----:B------:R-:W-:Y:S01]  /*a870*/  ISETP.GT.AND P1, PT, R2, 0x8, P1 ;  /* 0x000000080200780c */ /* 0x000fe20000f24270 */
[----:B------:R-:W-:Y:S01]  /*a880*/  @P5 IMAD.MOV.U32 R2, RZ, RZ, R4 ;  /* 0x000000ffff025224 */ /* 0x000fe200078e0004 */
[----:B------:R-:W-:-:S02]  /*a890*/  F2FP.TF32.F32.PACK_B R149, R149 ;  /* 0x00000095ff95723e */ /* 0x000fc400024050ff */
[----:B------:R-:W-:Y:S02]  /*a8a0*/  F2FP.TF32.F32.PACK_B R15, R15 ;  /* 0x0000000fff0f723e */ /* 0x000fe400024050ff */
[----:B------:R-:W-:Y:S01]  /*a8b0*/  F2FP.TF32.F32.PACK_B R151, R151 ;  /* 0x00000097ff97723e */ /* 0x000fe200024050ff */
[----:B0-----:R-:W-:-:S05]  /*a8c0*/  @P5 IMAD.MOV.U32 R3, RZ, RZ, R5 ;  /* 0x000000ffff035224 */ /* 0x001fca00078e0005 */
[----:B------:R0:W-:Y:S02]  /*a8d0*/  @P5 STG.E desc[UR48][R2.64+0x3c4], R145 ;  /* 0x0003c49102005986 */ /* 0x0001e4000c101930 */
[----:B0-----:R-:W-:Y:S02]  /*a8e0*/  @P3 IMAD.MOV.U32 R2, RZ, RZ, R6 ;  /* 0x000000ffff023224 */ /* 0x001fe400078e0006 */
[----:B------:R-:W-:-:S05]  /*a8f0*/  @P3 IMAD.MOV.U32 R3, RZ, RZ, R7 ;  /* 0x000000ffff033224 */ /* 0x000fca00078e0007 */
[----:B------:R0:W-:Y:S02]  /*a900*/  @P3 STG.E desc[UR48][R2.64+0x3c0], R11 ;  /* 0x0003c00b02003986 */ /* 0x0001e4000c101930 */
[----:B0-----:R-:W-:Y:S02]  /*a910*/  @P2 IMAD.MOV.U32 R2, RZ, RZ, R6 ;  /* 0x000000ffff022224 */ /* 0x001fe400078e0006 */
[----:B------:R-:W-:-:S05]  /*a920*/  @P2 IMAD.MOV.U32 R3, RZ, RZ, R7 ;  /* 0x000000ffff032224 */ /* 0x000fca00078e0007 */
[----:B------:R0:W-:Y:S02]  /*a930*/  @P2 STG.E desc[UR48][R2.64+0x3c4], R147 ;  /* 0x0003c49302002986 */ /* 0x0001e4000c101930 */
[----:B0-----:R-:W-:Y:S02]  /*a940*/  @P6 IMAD.MOV.U32 R2, RZ, RZ, R4 ;  /* 0x000000ffff026224 */ /* 0x001fe400078e0004 */
[----:B------:R-:W-:-:S05]  /*a950*/  @P6 IMAD.MOV.U32 R3, RZ, RZ, R5 ;  /* 0x000000ffff036224 */ /* 0x000fca00078e0005 */
[----:B------:R0:W-:Y:S04]  /*a960*/  @P6 STG.E desc[UR48][R2.64+0x3e0], R13 ;  /* 0x0003e00d02006986 */ /* 0x0001e8000c101930 */
[----:B------:R1:W-:Y:S01]  /*a970*/  @P4 STG.E desc[UR48][R4.64+0x3e4], R149 ;  /* 0x0003e49504004986 */ /* 0x0003e2000c101930 */
[----:B0-----:R-:W-:Y:S02]  /*a980*/  @P1 IMAD.MOV.U32 R2, RZ, RZ, R6 ;  /* 0x000000ffff021224 */ /* 0x001fe400078e0006 */
[----:B------:R-:W-:-:S05]  /*a990*/  @P1 IMAD.MOV.U32 R3, RZ, RZ, R7 ;  /* 0x000000ffff031224 */ /* 0x000fca00078e0007 */
[----:B------:R1:W-:Y:S04]  /*a9a0*/  @P1 STG.E desc[UR48][R2.64+0x3e0], R15 ;  /* 0x0003e00f02001986 */ /* 0x0003e8000c101930 */
[----:B------:R1:W-:Y:S02]  /*a9b0*/  @P0 STG.E desc[UR48][R6.64+0x3e4], R151 ;  /* 0x0003e49706000986 */ /* 0x0003e4000c101930 */
.L_x_285:
[----:B------:R-:W-:Y:S05]  /*a9c0*/  BSYNC B0 ;  /* 0x0000000000007941 */ /* 0x000fea0003800000 */
.L_x_31:
[----:B-1----:R-:W-:Y:S01]  /*a9d0*/  IMAD.U32 R2, RZ, RZ, UR54 ;  /* 0x00000036ff027e24 */ /* 0x002fe2000f8e00ff */
[----:B------:R-:W-:Y:S01]  /*a9e0*/  ULDC.64 UR4, c[0x0][0x650] ;  /* 0x0001940000047ab9 */ /* 0x000fe20000000a00 */
[----:B------:R-:W-:Y:S01]  /*a9f0*/  IMAD.U32 R0, RZ, RZ, UR37 ;  /* 0x00000025ff007e24 */ /* 0x000fe2000f8e00ff */
[----:B------:R1:W-:Y:S01]  /*aa00*/  SYNCS.ARRIVE.TRANS64.A1T0 RZ, [R158+UR43], RZ ;  /* 0x000000ff9eff79a7 */ /* 0x0003e2000810002b */
[----:B0-----:R-:W-:Y:S01]  /*aa10*/  IMAD.U32 R3, RZ, RZ, UR55 ;  /* 0x00000037ff037e24 */ /* 0x001fe2000f8e00ff */
[C---:B------:R-:W-:Y:S01]  /*aa20*/  LEA R16, P0, R2.reuse, R16, 0x1 ;  /* 0x0000001002107211 */ /* 0x040fe200078008ff */
[----:B-----5:R-:W-:Y:S02]  /*aa30*/  IMAD.MOV.U32 R18, RZ, RZ, -0x1 ;  /* 0xffffffffff127424 */ /* 0x020fe400078e00ff */
[----:B------:R-:W-:Y:S01]  /*aa40*/  IMAD.MOV.U32 R19, RZ, RZ, -0x1 ;  /* 0xffffffffff137424 */ /* 0x000fe200078e00ff */
[----:B------:R-:W-:Y:S01]  /*aa50*/  LEA.HI.X R17, R2, R17, R0, 0x1, P0 ;  /* 0x0000001102117211 */ /* 0x000fe200000f0c00 */
[----:B------:R-:W-:Y:S01]  /*aa60*/  IMAD.MOV.U32 R2, RZ, RZ, -0x1 ;  /* 0xffffffffff027424 */ /* 0x000fe200078e00ff */
[----:B------:R-:W-:-:S02]  /*aa70*/  ISETP.GE.U32.AND P0, PT, R16, UR4, PT ;  /* 0x0000000410007c0c */ /* 0x000fc4000bf06070 */
[----:B------:R-:W-:Y:S02]  /*aa80*/  PRMT R0, RZ, 0x7610, R0 ;  /* 0x00007610ff007816 */ /* 0x000fe40000000000 */
[----:B------:R-:W-:-:S13]  /*aa90*/  ISETP.GE.U32.AND.EX P0, PT, R17, UR5, PT, P0 ;  /* 0x0000000511007c0c */ /* 0x000fda000bf06100 */
[----:B-1----:R-:W-:Y:S05]  /*aaa0*/  @P0 BRA `(.L_x_286) ;  /* 0x00000004008c0947 */ /* 0x002fea0003800000 */
[----:B------:R-:W0:Y:S01]  /*aab0*/  S2UR UR7, SR_CTAID.X ;  /* 0x00000000000779c3 */ /* 0x000e220000002500 */
[----:B------:R-:W-:Y:S01]  /*aac0*/  ULDC.64 UR4, c[0x0][0x628] ;  /* 0x00018a0000047ab9 */ /* 0x000fe20000000a00 */
[----:B------:R-:W-:Y:S01]  /*aad0*/  ULDC UR6, c[0x0][0x150] ;  /* 0x0000540000067ab9 */ /* 0x000fe20000000800 */
[----:B------:R-:W-:Y:S01]  /*aae0*/  ISETP.NE.U32.AND P0, PT, RZ, UR4, PT ;  /* 0x00000004ff007c0c */ /* 0x000fe2000bf05070 */
[----:B------:R-:W-:Y:S01]  /*aaf0*/  ULDC UR15, c[0x0][0x630] ;  /* 0x00018c00000f7ab9 */ /* 0x000fe20000000800 */
[C---:B------:R-:W-:Y:S01]  /*ab00*/  R2UR UR16, R16.reuse ;  /* 0x00000000101072ca */ /* 0x040fe200000e0000 */
[----:B------:R-:W-:Y:S01]  /*ab10*/  ULDC UR18, c[0x0][0x154] ;  /* 0x0000550000127ab9 */ /* 0x000fe20000000800 */
[----:B------:R-:W-:Y:S01]  /*ab20*/  ISETP.NE.AND.EX P0, PT, RZ, UR5, PT, P0 ;  /* 0x00000005ff007c0c */ /* 0x000fe2000bf05300 */
[----:B------:R-:W1:Y:S01]  /*ab30*/  S2UR UR19, SR_CTAID.Y ;  /* 0x00000000001379c3 */ /* 0x000e620000002600 */
[----:B------:R-:W-:Y:S02]  /*ab40*/  R2UR UR17, R17 ;  /* 0x00000000111172ca */ /* 0x000fe400000e0000 */
[----:B------:R-:W-:-:S02]  /*ab50*/  R2UR UR12, R16 ;  /* 0x00000000100c72ca */ /* 0x000fc400000e0000 */
[----:B------:R-:W-:Y:S02]  /*ab60*/  R2UR UR13, R17 ;  /* 0x00000000110d72ca */ /* 0x000fe400000e0000 */
[----:B0-----:R-:W-:-:S05]  /*ab70*/  I2FP.F32.U32 R0, UR7 ;  /* 0x0000000700007c45 */ /* 0x001fca0008201000 */
[----:B------:R-:W-:-:S04]  /*ab80*/  FMUL R0, R0, UR6 ;  /* 0x0000000600007c20 */ /* 0x000fc80008400000 */
[----:B------:R0:W0:Y:S01]  /*ab90*/  F2I.U32.TRUNC.NTZ R2, R0 ;  /* 0x0000000000027305 */ /* 0x000022000020f000 */
[----:B-1----:R-:W-:Y:S05]  /*aba0*/  @!P0 BRA `(.L_x_287) ;  /* 0x0000000000308947 */ /* 0x002fea0003800000 */
        /* <DEDUP_REMOVED lines=12> */
.L_x_287:
[----:B------:R-:W-:Y:S01]  /*ac70*/  USHF.R.U64 UR6, UR12, UR15, UR13 ;  /* 0x0000000f0c067299 */ /* 0x000fe2000800120d */
[----:B0-----:R-:W-:Y:S01]  /*ac80*/  I2FP.F32.U32 R0, UR19 ;  /* 0x0000001300007c45 */ /* 0x001fe20008201000 */
[----:B------:R-:W-:Y:S01]  /*ac90*/  USHF.R.U32.HI UR4, URZ, UR15, UR13 ;  /* 0x0000000f3f047299 */ /* 0x000fe2000801160d */
[----:B------:R-:W-:Y:S01]  /*aca0*/  R2UR UR14, R2 ;  /* 0x00000000020e72ca */ /* 0x000fe200000e0000 */
[----:B------:R-:W-:Y:S02]  /*acb0*/  UIADD3 UR9, UP0, URZ, -UR6, URZ ;  /* 0x800000063f097290 */ /* 0x000fe4000ff1e03f */
[----:B------:R-:W-:Y:S01]  /*acc0*/  FMUL R0, R0, UR18 ;  /* 0x0000001200007c20 */ /* 0x000fe20008400000 */
[----:B------:R-:W-:Y:S01]  /*acd0*/  ULDC.64 UR12, c[0x0][0x620] ;  /* 0x00018800000c7ab9 */ /* 0x000fe20000000a00 */
[----:B------:R-:W-:Y:S01]  /*ace0*/  UIADD3.X UR4, URZ, ~UR4, URZ, UP0, !UPT ;  /* 0x800000043f047290 */ /* 0x000fe200087fe43f */
[----:B------:R-:W-:Y:S01]  /*acf0*/  UMOV UR10, UR16 ;  /* 0x00000010000a7c82 */ /* 0x000fe20008000000 */
[----:B------:R-:W-:-:S02]  /*ad00*/  UMOV UR11, UR17 ;  /* 0x00000011000b7c82 */ /* 0x000fc40008000000 */
[----:B------:R-:W0:Y:S01]  /*ad10*/  F2I.U32.TRUNC.NTZ R0, R0 ;  /* 0x0000000000007305 */ /* 0x000e22000020f000 */
[----:B------:R-:W-:Y:S02]  /*ad20*/  UIMAD UR4, UR4, UR12, URZ ;  /* 0x0000000c040472a4 */ /* 0x000fe4000f8e023f */
        /* <DEDUP_REMOVED lines=9> */
[----:B------:R-:W-:Y:S01]  /*adc0*/  USHF.R.U64 UR12, UR10, UR13, UR11 ;  /* 0x0000000d0a0c7299 */ /* 0x000fe2000800120b */
[----:B0-----:R-:W-:Y:S01]  /*add0*/  R2UR UR16, R0 ;  /* 0x00000000001072ca */ /* 0x001fe200000e0000 */
[----:B------:R-:W-:Y:S01]  /*ade0*/  USHF.R.U32.HI UR10, URZ, UR13, UR11 ;  /* 0x0000000d3f0a7299 */ /* 0x000fe2000801160b */
[----:B------:R-:W-:Y:S01]  /*adf0*/  ISETP.NE.AND.EX P0, PT, RZ, UR5, PT, P0 ;  /* 0x00000005ff007c0c */ /* 0x000fe2000bf05300 */
[----:B------:R-:W-:Y:S01]  /*ae00*/  ULDC UR17, c[0x0][0x608] ;  /* 0x0001820000117ab9 */ /* 0x000fe20000000800 */
[----:B------:R-:W-:-:S02]  /*ae10*/  ULOP3.LUT UR23, URZ, UR18, URZ, 0x33, !UPT ;  /* 0x000000123f177292 */ /* 0x000fc4000f8e333f */
[----:B------:R-:W-:Y:S02]  /*ae20*/  USHF.R.U64 UR18, UR12, UR17, UR10 ;  /* 0x000000110c127299 */ /* 0x000fe4000800120a */
[----:B------:R-:W-:Y:S01]  /*ae30*/  USHF.R.U32.HI UR10, URZ, UR17, UR10 ;  /* 0x000000113f0a7299 */ /* 0x000fe2000801160a */
[----:B------:R-:W-:Y:S01]  /*ae40*/  UMOV UR20, 0x1 ;  /* 0x0000000100147882 */ /* 0x000fe20000000000 */
[----:B------:R-:W-:Y:S02]  /*ae50*/  UIADD3 UR14, -UR14, URZ, URZ ;  /* 0x0000003f0e0e7290 */ /* 0x000fe4000fffe13f */
[----:B------:R-:W-:Y:S02]  /*ae60*/  USHF.L.U32 UR13, UR20, UR22, URZ ;  /* 0x00000016140d7299 */ /* 0x000fe4000800063f */
[----:B------:R-:W-:Y:S01]  /*ae70*/  USHF.R.U64 UR20, UR18, UR22, UR10 ;  /* 0x0000001612147299 */ /* 0x000fe2000800120a */
[----:B------:R-:W-:Y:S01]  /*ae80*/  ULDC UR15, c[0x0][0x144] ;  /* 0x00005100000f7ab9 */ /* 0x000fe20000000800 */
[----:B------:R-:W-:Y:S01]  /*ae90*/  ULDC UR8, c[0x0][0x600] ;  /* 0x0001800000087ab9 */ /* 0x000fe20000000800 */
[----:B------:R-:W-:-:S02]  /*aea0*/  UIADD3 UR21, -UR16, URZ, URZ ;  /* 0x0000003f10157290 */ /* 0x000fc4000fffe13f */
[----:B------:R-:W-:Y:S02]  /*aeb0*/  USHF.R.U32.HI UR17, URZ, UR22, UR10 ;  /* 0x000000163f117299 */ /* 0x000fe4000801160a */
[----:B------:R-:W-:Y:S02]  /*aec0*/  UIADD3 UR9, UR8, -0x1, URZ ;  /* 0xffffffff08097890 */ /* 0x000fe4000fffe03f */
        /* <DEDUP_REMOVED lines=16> */
.L_x_288:
[----:B------:R-:W-:Y:S01]  /*afd0*/  UISETP.NE.AND UP0, UPT, UR45, URZ, UPT ;  /* 0x0000003f2d00728c */ /* 0x000fe2000bf05270 */
[----:B------:R-:W-:Y:S01]  /*afe0*/  IMAD.MOV.U32 R0, RZ, RZ, 0x1 ;  /* 0x00000001ff007424 */ /* 0x000fe200078e00ff */
[----:B------:R-:W-:Y:S01]  /*aff0*/  USHF.R.U64 UR4, UR16, UR24, UR17 ;  /* 0x0000001810047299 */ /* 0x000fe20008001211 */
[----:B------:R-:W-:Y:S01]  /*b000*/  IMAD.U32 R19, RZ, RZ, UR6 ;  /* 0x00000006ff137e24 */ /* 0x000fe2000f8e00ff */
[----:B------:R-:W-:Y:S02]  /*b010*/  ULOP3.LUT UR18, UR18, UR23, URZ, 0xc0, !UPT ;  /* 0x0000001712127292 */ /* 0x000fe4000f8ec03f */
[----:B------:R-:W-:Y:S02]  /*b020*/  UIADD3 UR5, -UR4, URZ, URZ ;  /* 0x0000003f04057290 */ /* 0x000fe4000fffe13f */
[----:B------:R-:W-:Y:S02]  /*b030*/  ULOP3.LUT UR9, UR12, UR9, URZ, 0xc0, !UPT ;  /* 0x000000090c097292 */ /* 0x000fe4000f8ec03f */
[----:B------:R-:W-:-:S02]  /*b040*/  UIMAD UR4, UR13, UR4, UR18 ;  /* 0x000000040d0472a4 */ /* 0x000fc4000f8e0212 */
[----:B------:R-:W-:Y:S02]  /*b050*/  @UP0 UIMAD UR22, UR26, UR21, UR19 ;  /* 0x000000151a1602a4 */ /* 0x000fe4000f8e0213 */
[----:B------:R-:W-:Y:S01]  /*b060*/  UIMAD UR5, UR5, UR25, UR20 ;  /* 0x00000019050572a4 */ /* 0x000fe2000f8e0214 */
[----:B------:R-:W-:Y:S02]  /*b070*/  ULDC UR7, c[0x0][0x610] ;  /* 0x0001840000077ab9 */ /* 0x000fe40000000800 */
[----:B------:R-:W-:Y:S02]  /*b080*/  UIMAD UR4, UR4, UR7, UR22 ;  /* 0x00000007040472a4 */ /* 0x000fe4000f8e0216 */
[----:B------:R-:W-:-:S04]  /*b090*/  UIMAD UR5, UR5, UR8, UR9 ;  /* 0x00000008050572a4 */ /* 0x000fc8000f8e0209 */
[----:B------:R-:W-:Y:S02]  /*b0a0*/  USEL UR7, UR5, UR4, !UP0 ;  /* 0x0000000405077287 */ /* 0x000fe4000c000000 */
[----:B------:R-:W-:-:S04]  /*b0b0*/  USEL UR4, UR4, UR5, !UP0 ;  /* 0x0000000504047287 */ /* 0x000fc8000c000000 */
[----:B------:R-:W-:Y:S02]  /*b0c0*/  IMAD.U32 R2, RZ, RZ, UR7 ;  /* 0x00000007ff027e24 */ /* 0x000fe4000f8e00ff */
[----:B------:R-:W-:-:S07]  /*b0d0*/  IMAD.U32 R18, RZ, RZ, UR4 ;  /* 0x00000004ff127e24 */ /* 0x000fce000f8e00ff */
.L_x_286:
[----:B------:R-:W-:Y:S02]  /*b0e0*/  LOP3.LUT P0, RZ, R0, 0xff, RZ, 0xc0, !PT ;  /* 0x000000ff00ff7812 */ /* 0x000fe4000780c0ff */
[----:B------:R-:W-:-:S11]  /*b0f0*/  LOP3.LUT R166, R166, 0x1, RZ, 0x3c, !PT ;  /* 0x00000001a6a67812 */ /* 0x000fd600078e3cff */
[----:B------:R-:W-:Y:S05]  /*b100*/  @P0 BRA `(.L_x_289) ;  /* 0xffffff6000fc0947 */ /* 0x000fea000383ffff */
[----:B------:R-:W-:Y:S05]  /*b110*/  EXIT ;  /* 0x000000000000794d */ /* 0x000fea0003800000 */
.L_x_12:
[----:B------:R-:W-:-:S08]  /*b120*/  ISETP.NE.AND P0, PT, RZ, UR8, PT ;  /* 0x00000008ff007c0c */ /* 0x000fd0000bf05270 */
[----:B-----5:R-:W0:-:S00]  /*b130*/  USETMAXREG.DEALLOC.CTAPOOL 0x28 ;  /* 0x00000028000079c8 */ /* 0x020e0000080e0500 */
[----:B------:R-:W-:Y:S05]  /*b140*/  @P0 EXIT ;  /* 0x000000000000094d */ /* 0x000fea0003800000 */
[----:B0-----:R-:W-:Y:S01]  /*b150*/  LOP3.LUT P0, RZ, R5, 0xff, RZ, 0xc0, !PT ;  /* 0x000000ff05ff7812 */ /* 0x001fe2000780c0ff */
[----:B------:R-:W-:Y:S02]  /*b160*/  IMAD.MOV.U32 R8, RZ, RZ, 0x1 ;  /* 0x00000001ff087424 */ /* 0x000fe400078e00ff */
[----:B------:R-:W-:-:S10]  /*b170*/  IMAD.MOV.U32 R0, RZ, RZ, RZ ;  /* 0x000000ffff007224 */ /* 0x000fd400078e00ff */
[----:B------:R-:W-:Y:S05]  /*b180*/  @!P0 BRA `(.L_x_290) ;  /* 0x0000000c009c8947 */ /* 0x000fea0003800000 */
[----:B------:R-:W-:Y:S01]  /*b190*/  LOP3.LUT P0, RZ, R4, 0x1f, RZ, 0xc0, !PT ;  /* 0x0000001f04ff7812 */ /* 0x000fe2000780c0ff */
[----:B------:R-:W-:Y:S01]  /*b1a0*/  ULDC UR21, c[0x0][0x658] ;  /* 0x0001960000157ab9 */ /* 0x000fe20000000800 */
[----:B------:R-:W-:Y:S01]  /*b1b0*/  UMOV UR4, 0xffffffff ;  /* 0xffffffff00047882 */ /* 0x000fe20000000000 */
[----:B------:R-:W-:Y:S01]  /*b1c0*/  BSSY B0, `(.L_x_290) ;  /* 0x00000e3000007945 */ /* 0x000fe20003800000 */
[----:B------:R-:W-:Y:S01]  /*b1d0*/  USHF.L.U32 UR4, UR4, UR21, URZ ;  /* 0x0000001504047299 */ /* 0x000fe2000800063f */
[C---:B------:R-:W-:Y:S01]  /*b1e0*/  ISETP.NE.AND P3, PT, R3.reuse, RZ, PT ;  /* 0x000000ff0300720c */ /* 0x040fe20003f65270 */
[----:B------:R-:W-:Y:S01]  /*b1f0*/  IMAD.MOV.U32 R9, RZ, RZ, 0x1 ;  /* 0x00000001ff097424 */ /* 0x000fe200078e00ff */
[----:B------:R-:W-:Y:S01]  /*b200*/  ISETP.NE.OR P0, PT, R3, RZ, !P0 ;  /* 0x000000ff0300720c */ /* 0x000fe20004705670 */
[----:B------:R-:W-:Y:S01]  /*b210*/  IMAD.MOV.U32 R8, RZ, RZ, 0x1 ;  /* 0x00000001ff087424 */ /* 0x000fe200078e00ff */
[----:B------:R-:W-:Y:S01]  /*b220*/  ULDC UR13, c[0x0][0x600] ;  /* 0x00018000000d7ab9 */ /* 0x000fe20000000800 */
[----:B------:R-:W-:Y:S01]  /*b230*/  IMAD.MOV.U32 R0, RZ, RZ, RZ ;  /* 0x000000ffff007224 */ /* 0x000fe200078e00ff */
[----:B------:R-:W-:Y:S01]  /*b240*/  UMOV UR5, 0x1 ;  /* 0x0000000100057882 */ /* 0x000fe20000000000 */
[----:B------:R-:W-:-:S02]  /*b250*/  UIADD3 UR23, UR38, 0x1, URZ ;  /* 0x0000000126177890 */ /* 0x000fc4000fffe03f */
[----:B------:R-:W-:Y:S02]  /*b260*/  ULOP3.LUT UR29, UR39, 0x2, URZ, 0xfc, !UPT ;  /* 0x00000002271d7892 */ /* 0x000fe4000f8efc3f */
[----:B------:R-:W-:Y:S02]  /*b270*/  UIADD3 UR13, UR13, -0x1, URZ ;  /* 0xffffffff0d0d7890 */ /* 0x000fe4000fffe03f */
[----:B------:R-:W-:Y:S02]  /*b280*/  USHF.L.U32 UR21, UR5, UR21, URZ ;  /* 0x0000001505157299 */ /* 0x000fe4000800063f */
[----:B------:R-:W-:Y:S01]  /*b290*/  ULOP3.LUT UR22, URZ, UR4, URZ, 0x33, !UPT ;  /* 0x000000043f167292 */ /* 0x000fe2000f8e333f */
[----:B------:R-:W-:-:S11]  /*b2a0*/  ULDC.64 UR14, c[0x0][0x198] ;  /* 0x00006600000e7ab9 */ /* 0x000fd60000000a00 */
.L_x_302:
[----:B------:R-:W-:-:S03]  /*b2b0*/  UMOV UR4, 0xffffffff ;  /* 0xffffffff00047882 */ /* 0x000fc60000000000 */
[----:B------:R-:W-:Y:S05]  /*b2c0*/  BRA.DIV UR4, `(.L_x_291) ;  /* 0x00000012041c7947 */ /* 0x000fea000b800000 */
[----:B------:R-:W-:-:S13]  /*b2d0*/  ELECT P6, URZ, PT ;  /* 0x00000000003f782f */ /* 0x000fda00038c0000 */
.L_x_313:
[----:B------:R-:W0:Y:S01]  /*b2e0*/  LDC R3, c[0x0][0x28c] ;  /* 0x0000a300ff037b82 */ /* 0x000e220000000800 */
[----:B------:R-:W-:Y:S01]  /*b2f0*/  BSSY B1, `(.L_x_292) ;  /* 0x000005a000017945 */ /* 0x000fe20003800000 */
[----:B0-----:R-:W-:-:S13]  /*b300*/  ISETP.LT.OR P6, PT, R3, 0x1, !P6 ;  /* 0x000000010300780c */ /* 0x001fda00077c1670 */
[----:B------:R-:W-:Y:S05]  /*b310*/  @P6 BRA `(.L_x_293) ;  /* 0x00000004005c6947 */ /* 0x000fea0003800000 */
[----:B------:R-:W-:Y:S02]  /*b320*/  IMAD.SHL.U32 R6, R2, 0x100, RZ ;  /* 0x0000010002067824 */ /* 0x000fe400078e00ff */
[----:B------:R-:W-:Y:S02]  /*b330*/  IMAD.SHL.U32 R18, R18, 0x40, RZ ;  /* 0x0000004012127824 */ /* 0x000fe400078e00ff */
[----:B------:R-:W-:Y:S02]  /*b340*/  IMAD.MOV.U32 R11, RZ, RZ, RZ ;  /* 0x000000ffff0b7224 */ /* 0x000fe400078e00ff */
[----:B------:R-:W-:Y:S02]  /*b350*/  IMAD.U32 R12, RZ, RZ, UR23 ;  /* 0x00000017ff0c7e24 */ /* 0x000fe4000f8e00ff */
[----:B------:R-:W-:Y:S02]  /*b360*/  IMAD.MOV.U32 R2, RZ, RZ, R8 ;  /* 0x000000ffff027224 */ /* 0x000fe400078e0008 */
[----:B------:R-:W-:-:S07]  /*b370*/  IMAD.MOV.U32 R3, RZ, RZ, R0 ;  /* 0x000000ffff037224 */ /* 0x000fce00078e0000 */
.L_x_297:
[----:B------:R-:W0:Y:S01]  /*b380*/  S2R R5, SR_CgaCtaId ;  /* 0x0000000000057919 */ /* 0x000e220000008800 */
[----:B------:R-:W-:-:S04]  /*b390*/  MOV R4, 0x400 ;  /* 0x0000040000047802 */ /* 0x000fc80000000f00 */
[----:B0-----:R-:W-:Y:S02]  /*b3a0*/  LEA R10, R5, R4, 0x18 ;  /* 0x00000004050a7211 */ /* 0x001fe400078ec0ff */
[----:B------:R-:W-:Y:S01]  /*b3b0*/  SHF.L.U32 R4, R2, 0x1f, RZ ;  /* 0x0000001f02047819 */ /* 0x000fe200000006ff */
[----:B------:R-:W0:Y:S02]  /*b3c0*/  @!P3 LDC R5, c[0x0][0x500] ;  /* 0x00014000ff05bb82 */ /* 0x000e240000000800 */
[----:B------:R-:W-:-:S04]  /*b3d0*/  IMAD R7, R3, 0x8, R10 ;  /* 0x0000000803077824 */ /* 0x000fc800078e020a */
[----:B------:R-:W1:Y:S02]  /*b3e0*/  SYNCS.PHASECHK.TRANS64.TRYWAIT P1, [R7+URZ+0x10], R4 ;  /* 0x00001004070075a7 */ /* 0x000e64000802017f */
[----:B-1----:R-:W-:Y:S05]  /*b3f0*/  @!P1 BRA `(.L_x_294) ;  /* 0x0000000c00f09947 */ /* 0x002fea0003800000 */
.L_x_314:
[----:B------:R-:W-:Y:S01]  /*b400*/  UPRMT UR4, UR29, 0x9910, URZ ;  /* 0x000099101d047896 */ /* 0x000fe2000800003f */
[----:B0-----:R0:W-:Y:S03]  /*b410*/  @!P3 SYNCS.ARRIVE.TRANS64 RZ, [R7+URZ], R5 ;  /* 0x0000000507ffb9a7 */ /* 0x0011e6000800003f */
[----:B------:R-:W-:-:S06]  /*b420*/  UISETP.NE.AND UP0, UPT, UR4, 0x2, UPT ;  /* 0x000000020400788c */ /* 0x000fcc000bf05270 */
[----:B------:R-:W-:-:S13]  /*b430*/  PLOP3.LUT P1, PT, PT, PT, UP0, 0x80, 0x0 ;  /* 0x000000000000781c */ /* 0x000fda0003f2f008 */
[----:B0-----:R-:W-:Y:S05]  /*b440*/  @P1 BRA `(.L_x_295) ;  /* 0x0000000000041947 */ /* 0x001fea0003800000 */
[----:B------:R-:W-:Y:S01]  /*b450*/  BPT.TRAP 0x1 ;  /* 0x000000040000795c */ /* 0x000fe20000300000 */
.L_x_295:
[----:B------:R-:W-:Y:S05]  /*b460*/  @P0 BRA `(.L_x_296) ;  /* 0x0000000000040947 */ /* 0x000fea0003800000 */
[----:B------:R-:W-:Y:S01]  /*b470*/  BPT.TRAP 0x1 ;  /* 0x000000040000795c */ /* 0x000fe20000300000 */
.L_x_296:
[--C-:B-1----:R-:W-:Y:S01]  /*b480*/  IMAD R4, R3, 0x8000, R10.reuse ;  /* 0x0000800003047824 */ /* 0x102fe200078e020a */
[----:B------:R-:W-:Y:S01]  /*b490*/  R2UR UR10, R11 ;  /* 0x000000000b0a72ca */ /* 0x000fe200000e0000 */
[----:B------:R-:W-:Y:S01]  /*b4a0*/  IMAD R10, R3, 0x20000, R10 ;  /* 0x00020000030a7824 */ /* 0x000fe200078e020a */
[----:B------:R-:W-:Y:S01]  /*b4b0*/  R2UR UR9, R7 ;  /* 0x00000000070972ca */ /* 0x000fe200000e0000 */
[----:B------:R-:W-:Y:S01]  /*b4c0*/  UIADD3 UR30, UP0, UR14, 0xf0, URZ ;  /* 0x000000f00e1e7890 */ /* 0x000fe2000ff1e03f */
[----:B------:R-:W-:Y:S01]  /*b4d0*/  R2UR UR40, R4 ;  /* 0x00000000042872ca */ /* 0x000fe200000e0000 */
[----:B------:R-:W-:Y:S01]  /*b4e0*/  VIADD R12, R12, 0xffffffff ;  /* 0xffffffff0c0c7836 */ /* 0x000fe20000000000 */
[----:B------:R-:W-:Y:S01]  /*b4f0*/  R2UR UR18, R10 ;  /* 0x000000000a1272ca */ /* 0x000fe200000e0000 */
[----:B------:R-:W-:Y:S01]  /*b500*/  UIADD3.X UR31, URZ, UR15, URZ, UP0, !UPT ;  /* 0x0000000f3f1f7290 */ /* 0x000fe200087fe43f */
[----:B------:R-:W-:Y:S01]  /*b510*/  R2UR UR11, R18 ;  /* 0x00000000120b72ca */ /* 0x000fe200000e0000 */
[----:B------:R-:W-:Y:S01]  /*b520*/  UIADD3 UR6, UP1, UR14, 0x1f0, URZ ;  /* 0x000001f00e067890 */ /* 0x000fe2000ff3e03f */
[----:B------:R-:W-:Y:S01]  /*b530*/  R2UR UR12, R19 ;  /* 0x00000000130c72ca */ /* 0x000fe200000e0000 */
[----:B------:R-:W-:Y:S01]  /*b540*/  UMOV UR4, 0x0 ;  /* 0x0000000000047882 */ /* 0x000fe20000000000 */
[----:B------:R-:W-:Y:S01]  /*b550*/  R2UR UR35, R6 ;  /* 0x00000000062372ca */ /* 0x000fe200000e0000 */
[----:B------:R-:W-:Y:S01]  /*b560*/  UIADD3 UR58, UR10, 0x20, URZ ;  /* 0x000000200a3a7890 */ /* 0x000fe2000fffe03f */
[----:B------:R-:W-:Y:S01]  /*b570*/  ISETP.GT.AND P2, PT, R12, 0x1, PT ;  /* 0x000000010c00780c */ /* 0x000fe20003f44270 */
[----:B------:R-:W-:Y:S01]  /*b580*/  UIADD3 UR50, UR10, 0x40, URZ ;  /* 0x000000400a327890 */ /* 0x000fe2000fffe03f */
[----:B------:R-:W-:Y:S01]  /*b590*/  VIADD R3, R3, 0x1 ;  /* 0x0000000103037836 */ /* 0x000fe20000000000 */
[----:B------:R-:W-:Y:S01]  /*b5a0*/  UIADD3 UR8, UR40, 0x100, URZ ;  /* 0x0000010028087890 */ /* 0x000fe2000fffe03f */
[----:B------:R-:W-:Y:S01]  /*b5b0*/  VIADD R11, R11, 0x80 ;  /* 0x000000800b0b7836 */ /* 0x000fe20000000000 */
[----:B------:R-:W-:-:S02]  /*b5c0*/  UIADD3 UR56, UR40, 0x2100, URZ ;  /* 0x0000210028387890 */ /* 0x000fc4000fffe03f */
[----:B------:R-:W-:Y:S01]  /*b5d0*/  UIADD3 UR48, UR40, 0x4100, URZ ;  /* 0x0000410028307890 */ /* 0x000fe2000fffe03f */
[C---:B------:R-:W-:Y:S01]  /*b5e0*/  ISETP.NE.AND P1, PT, R3.reuse, 0x2, PT ;  /* 0x000000020300780c */ /* 0x040fe20003f25270 */
[----:B------:R-:W-:Y:S02]  /*b5f0*/  UIADD3 UR42, UR10, 0x60, URZ ;  /* 0x000000600a2a7890 */ /* 0x000fe4000fffe03f */
[----:B------:R-:W-:Y:S01]  /*b600*/  UIADD3 UR40, UR40, 0x6100, URZ ;  /* 0x0000610028287890 */ /* 0x000fe2000fffe03f */
[----:B------:R-:W-:Y:S01]  /*b610*/  SEL R5, RZ, 0x1, P1 ;  /* 0x00000001ff057807 */ /* 0x000fe20000800000 */
[----:B------:R-:W-:Y:S01]  /*b620*/  UMOV UR5, 0x10000000 ;  /* 0x1000000000057882 */ /* 0x000fe20000000000 */
[----:B------:R-:W-:Y:S01]  /*b630*/  UIADD3.X UR7, URZ, UR15, URZ, UP1, !UPT ;  /* 0x0000000f3f077290 */ /* 0x000fe20008ffe43f */
[----:B------:R0:W-:Y:S01]  /*b640*/  UTMALDG.3D [UR8], [UR30], desc[UR4] ;  /* 0x000004081e0075b4 */ /* 0x0001e20008011000 */
[----:B------:R-:W-:Y:S01]  /*b650*/  UIADD3 UR32, UR18, 0x10100, URZ ;  /* 0x0001010012207890 */ /* 0x000fe2000fffe03f */
[----:B------:R-:W-:Y:S01]  /*b660*/  LOP3.LUT R2, R2, R5, RZ, 0x3c, !PT ;  /* 0x0000000502027212 */ /* 0x000fe200078e3cff */
[----:B------:R-:W-:Y:S01]  /*b670*/  UIADD3 UR24, UR18, 0x18100, URZ ;  /* 0x0001810012187890 */ /* 0x000fe2000fffe03f */
[----:B------:R-:W-:Y:S01]  /*b680*/  SEL R3, R3, RZ, P1 ;  /* 0x000000ff03037207 */ /* 0x000fe20000800000 */
[----:B------:R-:W-:Y:S01]  /*b690*/  UIADD3 UR16, UR18, 0x20100, URZ ;  /* 0x0002010012107890 */ /* 0x000fe2000fffe03f */
[----:B------:R-:W-:Y:S01]  /*b6a0*/  UMOV UR57, UR9 ;  /* 0x0000000900397c82 */ /* 0x000fe20008000000 */
        /* <DEDUP_REMOVED lines=8> */
[----:B------:R1:W-:Y:S01]  /*b730*/  UTMALDG.3D [UR56], [UR30], desc[UR4] ;  /* 0x000004381e0075b4 */ /* 0x0003e20008011000 */
[----:B------:R-:W-:Y:S01]  /*b740*/  UMOV UR33, UR9 ;  /* 0x0000000900217c82 */ /* 0x000fe20008000000 */
[----:B------:R-:W-:Y:S01]  /*b750*/  UMOV UR34, UR10 ;  /* 0x0000000a00227c82 */ /* 0x000fe20008000000 */
[----:B------:R-:W-:Y:S01]  /*b760*/  UMOV UR36, UR12 ;  /* 0x0000000c00247c82 */ /* 0x000fe20008000000 */
[----:B------:R-:W-:Y:S01]  /*b770*/  UMOV UR25, UR9 ;  /* 0x0000000900197c82 */ /* 0x000fe20008000000 */
[----:B------:R-:W-:Y:S01]  /*b780*/  UMOV UR27, UR35 ;  /* 0x00000023001b7c82 */ /* 0x000fe20008000000 */
[----:B------:R-:W-:Y:S01]  /*b790*/  UMOV UR28, UR12 ;  /* 0x0000000c001c7c82 */ /* 0x000fe20008000000 */
[----:B------:R-:W-:Y:S01]  /*b7a0*/  UMOV UR26, UR58 ;  /* 0x0000003a001a7c82 */ /* 0x000fe20008000000 */
[----:B0-----:R-:W-:Y:S01]  /*b7b0*/  UIADD3 UR8, UR18, 0x28100, URZ ;  /* 0x0002810012087890 */ /* 0x001fe2000fffe03f */
[----:B------:R1:W-:Y:S01]  /*b7c0*/  UTMALDG.3D [UR48], [UR30], desc[UR4] ;  /* 0x000004301e0075b4 */ /* 0x0003e20008011000 */
[----:B------:R-:W-:Y:S01]  /*b7d0*/  UMOV UR17, UR9 ;  /* 0x0000000900117c82 */ /* 0x000fe20008000000 */
[----:B------:R-:W-:Y:S01]  /*b7e0*/  UMOV UR19, UR35 ;  /* 0x0000002300137c82 */ /* 0x000fe20008000000 */
[----:B------:R-:W-:Y:S01]  /*b7f0*/  UMOV UR20, UR12 ;  /* 0x0000000c00147c82 */ /* 0x000fe20008000000 */
[----:B------:R-:W-:Y:S01]  /*b800*/  UMOV UR18, UR50 ;  /* 0x0000003200127c82 */ /* 0x000fe20008000000 */
[----:B------:R-:W-:Y:S01]  /*b810*/  UMOV UR11, UR35 ;  /* 0x00000023000b7c82 */ /* 0x000fe20008000000 */
[----:B------:R-:W-:Y:S01]  /*b820*/  UMOV UR10, UR42 ;  /* 0x0000002a000a7c82 */ /* 0x000fe20008000000 */
[----:B------:R1:W-:Y:S01]  /*b830*/  UTMALDG.3D [UR40], [UR30], desc[UR4] ;  /* 0x000004281e0075b4 */ /* 0x0003e20008011000 */
[----:B------:R1:W-:Y:S01]  /*b840*/  UTMALDG.3D [UR32], [UR6], desc[UR4] ;  /* 0x00000420060075b4 */ /* 0x0003e20008011000 */
[----:B------:R1:W-:Y:S01]  /*b850*/  UTMALDG.3D [UR24], [UR6], desc[UR4] ;  /* 0x00000418060075b4 */ /* 0x0003e20008011000 */
[----:B------:R1:W-:Y:S01]  /*b860*/  UTMALDG.3D [UR16], [UR6], desc[UR4] ;  /* 0x00000410060075b4 */ /* 0x0003e20008011000 */
[----:B------:R1:W-:Y:S02]  /*b870*/  UTMALDG.3D [UR8], [UR6], desc[UR4] ;  /* 0x00000408060075b4 */ /* 0x0003e40008011000 */
[----:B-1----:R-:W-:Y:S05]  /*b880*/  @P2 BRA `(.L_x_297) ;  /* 0xfffffff800bc2947 */ /* 0x002fea000383ffff */
.L_x_293:
[----:B------:R-:W-:Y:S05]  /*b890*/  BSYNC B1 ;  /* 0x0000000000017941 */ /* 0x000fea0003800000 */
.L_x_292:
[----:B------:R-:W-:Y:S01]  /*b8a0*/  LOP3.LUT P4, RZ, R9, 0xff, RZ, 0xc0, !PT ;  /* 0x000000ff09ff7812 */ /* 0x000fe2000788c0ff */
[----:B------:R-:W-:Y:S01]  /*b8b0*/  VIADD R0, R0, UR38 ;  /* 0x0000002600007c36 */ /* 0x000fe20008000000 */
[----:B------:R-:W-:Y:S01]  /*b8c0*/  ULDC.64 UR4, c[0x0][0x650] ;  /* 0x0001940000047ab9 */ /* 0x000fe20000000a00 */
[----:B------:R-:W-:Y:S01]  /*b8d0*/  BSSY B1, `(.L_x_298) ;  /* 0x000006f000017945 */ /* 0x000fe20003800000 */
[----:B------:R-:W-:Y:S01]  /*b8e0*/  IMAD.MOV.U32 R18, RZ, RZ, -0x1 ;  /* 0xffffffffff127424 */ /* 0x000fe200078e00ff */
[----:B------:R-:W-:Y:S01]  /*b8f0*/  PRMT R9, RZ, 0x7610, R9 ;  /* 0x00007610ff097816 */ /* 0x000fe20000000009 */
[----:B------:R-:W-:Y:S01]  /*b900*/  IMAD.MOV.U32 R19, RZ, RZ, -0x1 ;  /* 0xffffffffff137424 */ /* 0x000fe200078e00ff */
[C---:B------:R-:W-:Y:S02]  /*b910*/  ISETP.GT.U32.AND P1, PT, R0.reuse, 0x1, PT ;  /* 0x000000010000780c */ /* 0x040fe40003f24070 */
[----:B------:R-:W-:Y:S02]  /*b920*/  SHF.R.U32.HI R2, RZ, 0x1, R0 ;  /* 0x00000001ff027819 */ /* 0x000fe40000011600 */
[----:B------:R-:W-:-:S02]  /*b930*/  LOP3.LUT R0, R0, 0x1, RZ, 0xc0, !PT ;  /* 0x0000000100007812 */ /* 0x000fc400078ec0ff */
[----:B------:R-:W0:Y:S01]  /*b940*/  @P4 S2R R4, SR_CgaCtaId ;  /* 0x0000000000044919 */ /* 0x000e220000008800 */
[----:B------:R-:W-:Y:S02]  /*b950*/  @P4 MOV R3, 0x400 ;  /* 0x0000040000034802 */ /* 0x000fe40000000f00 */
[----:B------:R-:W-:-:S04]  /*b960*/  LOP3.LUT R2, R2, 0x1, RZ, 0xc0, !PT ;  /* 0x0000000102027812 */ /* 0x000fc800078ec0ff */
[----:B------:R-:W-:Y:S02]  /*b970*/  ISETP.NE.U32.AND P2, PT, R2, 0x1, PT ;  /* 0x000000010200780c */ /* 0x000fe40003f45070 */
[----:B0-----:R-:W-:Y:S01]  /*b980*/  @P4 LEA R3, R4, R3, 0x18 ;  /* 0x0000000304034211 */ /* 0x001fe200078ec0ff */
[----:B------:R-:W-:-:S03]  /*b990*/  IMAD.U32 R4, RZ, RZ, UR38 ;  /* 0x00000026ff047e24 */ /* 0x000fc6000f8e00ff */
[----:B------:R0:W-:Y:S01]  /*b9a0*/  @P4 SYNCS.ARRIVE.TRANS64.A1T0 RZ, [R3+URZ+0x58], RZ ;  /* 0x000058ff03ff49a7 */ /* 0x0001e2000810003f */
[----:B------:R-:W-:Y:S02]  /*b9b0*/  IADD3 R16, P4, R16, UR54, RZ ;  /* 0x0000003610107c10 */ /* 0x000fe4000ff9e0ff */
[----:B------:R-:W-:Y:S02]  /*b9c0*/  ISETP.LT.U32.AND P1, PT, R4, 0x2, P1 ;  /* 0x000000020400780c */ /* 0x000fe40000f21070 */
[----:B------:R-:W-:Y:S02]  /*b9d0*/  IADD3.X R17, R17, UR37, RZ, P4, !PT ;  /* 0x0000002511117c10 */ /* 0x000fe4000a7fe4ff */
[----:B------:R-:W-:Y:S02]  /*b9e0*/  ISETP.GE.U32.AND P4, PT, R16, UR4, PT ;  /* 0x0000000410007c0c */ /* 0x000fe4000bf86070 */
[----:B0-----:R-:W-:Y:S02]  /*b9f0*/  SEL R3, RZ, 0x1, !P1 ;  /* 0x00000001ff037807 */ /* 0x001fe40004800000 */
[----:B------:R-:W-:-:S02]  /*ba00*/  ISETP.GE.U32.AND.EX P1, PT, R17, UR5, PT, P4 ;  /* 0x0000000511007c0c */ /* 0x000fc4000bf26140 */
[----:B------:R-:W-:-:S04]  /*ba10*/  ISETP.GT.U32.AND P2, PT, R4, 0x1, !P2 ;  /* 0x000000010400780c */ /* 0x000fc80005744070 */
[----:B------:R-:W-:-:S04]  /*ba20*/  SEL R2, RZ, 0x1, !P2 ;  /* 0x00000001ff027807 */ /* 0x000fc80005000000 */
[--C-:B------:R-:W-:Y:S01]  /*ba30*/  LOP3.LUT R8, R2, R8, R3.reuse, 0x96, !PT ;  /* 0x0000000802087212 */ /* 0x100fe200078e9603 */
[----:B------:R-:W-:Y:S01]  /*ba40*/  IMAD.MOV.U32 R2, RZ, RZ, -0x1 ;  /* 0xffffffffff027424 */ /* 0x000fe200078e00ff */
[----:B------:R-:W-:Y:S01]  /*ba50*/  PRMT R3, RZ, 0x7610, R3 ;  /* 0x00007610ff037816 */ /* 0x000fe20000000003 */
[----:B------:R-:W-:Y:S06]  /*ba60*/  @P1 BRA `(.L_x_299) ;  /* 0x0000000400541947 */ /* 0x000fec0003800000 */
[----:B------:R-:W0:Y:S01]  /*ba70*/  S2UR UR4, SR_CTAID.X ;  /* 0x00000000000479c3 */ /* 0x000e220000002500 */
[----:B------:R-:W-:Y:S01]  /*ba80*/  ULDC.64 UR6, c[0x0][0x628] ;  /* 0x00018a0000067ab9 */ /* 0x000fe20000000a00 */
[----:B------:R-:W-:Y:S01]  /*ba90*/  ULDC UR5, c[0x0][0x150] ;  /* 0x0000540000057ab9 */ /* 0x000fe20000000800 */
[----:B------:R-:W-:Y:S01]  /*baa0*/  ISETP.NE.U32.AND P1, PT, RZ, UR6, PT ;  /* 0x00000006ff007c0c */ /* 0x000fe2000bf25070 */
[----:B------:R-:W-:Y:S01]  /*bab0*/  ULDC UR8, c[0x0][0x630] ;  /* 0x00018c0000087ab9 */ /* 0x000fe20000000800 */
[----:B------:R-:W-:Y:S01]  /*bac0*/  ULDC UR10, c[0x0][0x154] ;  /* 0x00005500000a7ab9 */ /* 0x000fe20000000800 */
[----:B------:R-:W-:Y:S01]  /*bad0*/  IMAD.MOV.U32 R2, RZ, RZ, R16 ;  /* 0x000000ffff027224 */ /* 0x000fe200078e0010 */
[----:B------:R-:W-:Y:S01]  /*bae0*/  ISETP.NE.AND.EX P1, PT, RZ, UR7, PT, P1 ;  /* 0x00000007ff007c0c */ /* 0x000fe2000bf25310 */
[----:B------:R-:W1:Y:S01]  /*baf0*/  S2UR UR9, SR_CTAID.Y ;  /* 0x00000000000979c3 */ /* 0x000e620000002600 */
[----:B0-----:R-:W-:-:S05]  /*bb00*/  I2FP.F32.U32 R3, UR4 ;  /* 0x0000000400037c45 */ /* 0x001fca0008201000 */
[----:B------:R-:W-:Y:S01]  /*bb10*/  FMUL R10, R3, UR5 ;  /* 0x00000005030a7c20 */ /* 0x000fe20008400000 */
[----:B------:R-:W-:-:S05]  /*bb20*/  IMAD.MOV.U32 R3, RZ, RZ, R17 ;  /* 0x000000ffff037224 */ /* 0x000fca00078e0011 */
[----:B------:R-:W-:Y:S05]  /*bb30*/  @!P1 BRA `(.L_x_300) ;  /* 0x0000000000289947 */ /* 0x000fea0003800000 */
[----:B------:R-:W-:Y:S02]  /*bb40*/  ULDC UR5, c[0x0][0x634] ;  /* 0x00018d0000057ab9 */ /* 0x000fe40000000800 */
[----:B------:R-:W-:-:S05]  /*bb50*/  IADD3 R7, P1, R16, UR5, RZ ;  /* 0x0000000510077c10 */ /* 0x000fca000ff3e0ff */
[----:B------:R-:W-:-:S04]  /*bb60*/  IMAD.X R11, RZ, RZ, R17, P1 ;  /* 0x000000ffff0b7224 */ /* 0x000fc800008e0611 */
[----:B------:R-:W-:-:S04]  /*bb70*/  IMAD.WIDE.U32 R4, R11, UR6, RZ ;  /* 0x000000060b047c25 */ /* 0x000fc8000f8e00ff */
[----:B------:R-:W-:-:S04]  /*bb80*/  IMAD.WIDE.U32 R4, P1, R7, UR7, R4 ;  /* 0x0000000707047c25 */ /* 0x000fc8000f820004 */
[----:B------:R-:W-:-:S04]  /*bb90*/  IMAD.WIDE.U32 R6, R7, UR6, RZ ;  /* 0x0000000607067c25 */ /* 0x000fc8000f8e00ff */
[----:B------:R-:W-:Y:S01]  /*bba0*/  IMAD.X R3, RZ, RZ, RZ, P1 ;  /* 0x000000ffff037224 */ /* 0x000fe200008e06ff */
[----:B------:R-:W-:Y:S01]  /*bbb0*/  IADD3 RZ, P1, R7, R4, RZ ;  /* 0x0000000407ff7210 */ /* 0x000fe20007f3e0ff */
[----:B------:R-:W-:-:S04]  /*bbc0*/  IMAD.MOV.U32 R2, RZ, RZ, R5 ;  /* 0x000000ffff027224 */ /* 0x000fc800078e0005 */
[----:B------:R-:W-:-:S08]  /*bbd0*/  IMAD.WIDE.U32.X R2, R11, UR7, R2, P1 ;  /* 0x000000070b027c25 */ /* 0x000fd000088e0402 */
.L_x_300:
[--C-:B------:R-:W-:Y:S01]  /*bbe0*/  SHF.R.U64 R19, R2, UR8, R3.reuse ;  /* 0x0000000802137c19 */ /* 0x100fe20008001203 */
[----:B------:R-:W0:Y:S01]  /*bbf0*/  F2I.U32.TRUNC.NTZ R10, R10 ;  /* 0x0000000a000a7305 */ /* 0x000e22000020f000 */
[----:B------:R-:W-:Y:S01]  /*bc00*/  SHF.R.U32.HI R2, RZ, UR8, R3 ;  /* 0x00000008ff027c19 */ /* 0x000fe20008011603 */
[----:B------:R-:W-:Y:S01]  /*bc10*/  ULDC.64 UR6, c[0x0][0x620] ;  /* 0x0001880000067ab9 */ /* 0x000fe20000000a00 */
[----:B------:R-:W-:Y:S01]  /*bc20*/  IADD3 R5, P1, RZ, -R19, RZ ;  /* 0x80000013ff057210 */ /* 0x000fe20007f3e0ff */
[----:B------:R-:W2:Y:S01]  /*bc30*/  LDC R15, c[0x0][0x610] ;  /* 0x00018400ff0f7b82 */ /* 0x000ea20000000800 */
[----:B-1----:R-:W-:Y:S01]  /*bc40*/  I2FP.F32.U32 R4, UR9 ;  /* 0x0000000900047c45 */ /* 0x002fe20008201000 */
[----:B------:R-:W-:Y:S01]  /*bc50*/  ULDC UR8, c[0x0][0x658] ;  /* 0x0001960000087ab9 */ /* 0x000fe20000000800 */
[----:B------:R-:W-:Y:S01]  /*bc60*/  ULDC UR12, c[0x0][0x648] ;  /* 0x00019200000c7ab9 */ /* 0x000fe20000000800 */
[----:B------:R-:W-:Y:S02]  /*bc70*/  IMAD.X R2, RZ, RZ, ~R2, P1 ;  /* 0x000000ffff027224 */ /* 0x000fe400008e0e02 */
[----:B------:R-:W-:Y:S01]  /*bc80*/  FMUL R6, R4, UR10 ;  /* 0x0000000a04067c20 */ /* 0x000fe20008400000 */
[----:B------:R-:W-:Y:S01]  /*bc90*/  ULDC.64 UR10, c[0x0][0x640] ;  /* 0x00019000000a7ab9 */ /* 0x000fe20000000a00 */
[----:B------:R-:W-:Y:S01]  /*bca0*/  IMAD R4, R2, UR6, RZ ;  /* 0x0000000602047c24 */ /* 0x000fe2000f8e02ff */
[----:B------:R-:W-:Y:S01]  /*bcb0*/  ISETP.NE.U32.AND P1, PT, RZ, UR10, PT ;  /* 0x0000000aff007c0c */ /* 0x000fe2000bf25070 */
[C---:B------:R-:W-:Y:S01]  /*bcc0*/  IMAD.WIDE.U32 R2, R5.reuse, UR6, R16 ;  /* 0x0000000605027c25 */ /* 0x040fe2000f8e0010 */
[----:B0-----:R-:W-:Y:S01]  /*bcd0*/  R2UR UR5, R10 ;  /* 0x000000000a0572ca */ /* 0x001fe200000e0000 */
[----:B------:R-:W0:Y:S01]  /*bce0*/  F2I.U32.TRUNC.NTZ R6, R6 ;  /* 0x0000000600067305 */ /* 0x000e22000020f000 */
[----:B------:R-:W-:Y:S01]  /*bcf0*/  ULDC UR6, c[0x0][0x618] ;  /* 0x0001860000067ab9 */ /* 0x000fe20000000800 */
[----:B------:R-:W-:Y:S01]  /*bd00*/  IMAD R5, R5, UR7, R4 ;  /* 0x0000000705057c24 */ /* 0x000fe2000f8e0204 */
[----:B------:R-:W-:-:S03]  /*bd10*/  ISETP.NE.AND.EX P1, PT, RZ, UR11, PT, P1 ;  /* 0x0000000bff007c0c */ /* 0x000fc6000bf25310 */
[----:B------:R-:W-:-:S05]  /*bd20*/  IMAD.IADD R3, R3, 0x1, R5 ;  /* 0x0000000103037824 */ /* 0x000fca00078e0205 */
[--C-:B------:R-:W-:Y:S02]  /*bd30*/  SHF.R.U64 R10, R2, UR6, R3.reuse ;  /* 0x00000006020a7c19 */ /* 0x100fe40008001203 */
[----:B------:R-:W-:Y:S01]  /*bd40*/  SHF.R.U32.HI R3, RZ, UR6, R3 ;  /* 0x00000006ff037c19 */ /* 0x000fe20008011603 */
[----:B------:R-:W-:Y:S01]  /*bd50*/  ULDC UR6, c[0x0][0x608] ;  /* 0x0001820000067ab9 */ /* 0x000fe20000000800 */
[----:B0-----:R-:W-:Y:S02]  /*bd60*/  R2UR UR7, R6 ;  /* 0x00000000060772ca */ /* 0x001fe400000e0000 */
[--C-:B------:R-:W-:Y:S02]  /*bd70*/  SHF.R.U64 R12, R10, UR6, R3.reuse ;  /* 0x000000060a0c7c19 */ /* 0x100fe40008001203 */
[----:B------:R-:W-:Y:S01]  /*bd80*/  SHF.R.U32.HI R3, RZ, UR6, R3 ;  /* 0x00000006ff037c19 */ /* 0x000fe20008011603 */
[----:B------:R-:W-:-:S03]  /*bd90*/  UIADD3 UR6, -UR5, URZ, URZ ;  /* 0x0000003f05067290 */ /* 0x000fc6000fffe13f */
[--C-:B------:R-:W-:Y:S01]  /*bda0*/  SHF.R.U64 R13, R12, UR8, R3.reuse ;  /* 0x000000080c0d7c19 */ /* 0x100fe20008001203 */
[----:B------:R-:W-:Y:S01]  /*bdb0*/  ULDC UR5, c[0x0][0x144] ;  /* 0x0000510000057ab9 */ /* 0x000fe20000000800 */
[----:B------:R-:W-:-:S03]  /*bdc0*/  SHF.R.U32.HI R3, RZ, UR8, R3 ;  /* 0x00000008ff037c19 */ /* 0x000fc60008011603 */
[----:B------:R-:W-:Y:S01]  /*bdd0*/  IMAD.MOV.U32 R2, RZ, RZ, R13 ;  /* 0x000000ffff027224 */ /* 0x000fe200078e000d */
[----:B------:R-:W-:Y:S06]  /*bde0*/  @!P1 BRA `(.L_x_301) ;  /* 0x0000000000289947 */ /* 0x000fec0003800000 */
        /* <DEDUP_REMOVED lines=10> */
.L_x_301:
[----:B------:R-:W-:Y:S01]  /*be90*/  UISETP.NE.AND UP0, UPT, UR45, URZ, UPT ;  /* 0x0000003f2d00728c */ /* 0x000fe2000bf05270 */
[----:B------:R-:W-:Y:S01]  /*bea0*/  SHF.R.U64 R3, R2, UR12, R3 ;  /* 0x0000000c02037c19 */ /* 0x000fe20008001203 */
[----:B------:R-:W-:Y:S01]  /*beb0*/  UIADD3 UR7, -UR7, URZ, URZ ;  /* 0x0000003f07077290 */ /* 0x000fe2000fffe13f */
[----:B------:R-:W-:Y:S01]  /*bec0*/  LOP3.LUT R2, R12, UR22, RZ, 0xc0, !PT ;  /* 0x000000160c027c12 */ /* 0x000fe2000f8ec0ff */
[----:B------:R-:W-:Y:S01]  /*bed0*/  UIMAD UR4, UR5, UR6, UR4 ;  /* 0x00000006050472a4 */ /* 0x000fe2000f8e0204 */
[----:B------:R-:W-:Y:S01]  /*bee0*/  LOP3.LUT R5, R10, UR13, RZ, 0xc0, !PT ;  /* 0x0000000d0a057c12 */ /* 0x000fe2000f8ec0ff */
[----:B------:R-:W-:Y:S01]  /*bef0*/  IMAD.MOV R4, RZ, RZ, -R3 ;  /* 0x000000ffff047224 */ /* 0x000fe200078e0a03 */
[----:B------:R-:W-:Y:S01]  /*bf00*/  ULDC UR5, c[0x0][0x148] ;  /* 0x0000520000057ab9 */ /* 0x000fe20000000800 */
[----:B------:R-:W-:Y:S01]  /*bf10*/  IMAD R18, R3, UR21, R2 ;  /* 0x0000001503127c24 */ /* 0x000fe2000f8e0202 */
[----:B------:R-:W-:Y:S01]  /*bf20*/  PLOP3.LUT P1, PT, PT, PT, UP0, 0x80, 0x0 ;  /* 0x000000000000781c */ /* 0x000fe20003f2f008 */
[----:B------:R-:W-:Y:S01]  /*bf30*/  IMAD.MOV.U32 R3, RZ, RZ, 0x1 ;  /* 0x00000001ff037424 */ /* 0x000fe200078e00ff */
[----:B------:R-:W-:-:S03]  /*bf40*/  @UP0 UIMAD UR4, UR5, UR7, UR9 ;  /* 0x00000007050402a4 */ /* 0x000fc6000f8e0209 */
[----:B------:R-:W-:Y:S02]  /*bf50*/  ULDC UR5, c[0x0][0x638] ;  /* 0x00018e0000057ab9 */ /* 0x000fe40000000800 */
[----:B------:R-:W-:Y:S02]  /*bf60*/  IMAD R2, R4, UR5, R13 ;  /* 0x0000000504027c24 */ /* 0x000fe4000f8e020d */
[----:B--2---:R-:W-:Y:S01]  /*bf70*/  IMAD R18, R18, R15, UR4 ;  /* 0x0000000412127e24 */ /* 0x004fe2000f8e020f */
[----:B------:R-:W-:Y:S02]  /*bf80*/  ULDC UR4, c[0x0][0x600] ;  /* 0x0001800000047ab9 */ /* 0x000fe40000000800 */
[----:B------:R-:W-:-:S05]  /*bf90*/  IMAD R5, R2, UR4, R5 ;  /* 0x0000000402057c24 */ /* 0x000fca000f8e0205 */
[----:B------:R-:W-:Y:S02]  /*bfa0*/  SEL R2, R5, R18, !P1 ;  /* 0x0000001205027207 */ /* 0x000fe40004800000 */
[----:B------:R-:W-:-:S07]  /*bfb0*/  SEL R18, R18, R5, !P1 ;  /* 0x0000000512127207 */ /* 0x000fce0004800000 */
.L_x_299:
[----:B------:R-:W-:Y:S05]  /*bfc0*/  BSYNC B1 ;  /* 0x0000000000017941 */ /* 0x000fea0003800000 */
.L_x_298:
[----:B------:R-:W-:-:S13]  /*bfd0*/  LOP3.LUT P1, RZ, R3, 0xff, RZ, 0xc0, !PT ;  /* 0x000000ff03ff7812 */ /* 0x000fda000782c0ff */
[----:B------:R-:W-:Y:S05]  /*bfe0*/  @P1 BRA `(.L_x_302) ;  /* 0xfffffff000b01947 */ /* 0x000fea000383ffff */
[----:B------:R-:W-:Y:S05]  /*bff0*/  BSYNC B0 ;  /* 0x0000000000007941 */ /* 0x000fea0003800000 */
.L_x_290:
[----:B------:R-:W-:-:S03]  /*c000*/  UMOV UR4, 0xffffffff ;  /* 0xffffffff00047882 */ /* 0x000fc60000000000 */
[----:B------:R-:W-:Y:S05]  /*c010*/  BRA.DIV UR4, `(.L_x_303) ;  /* 0x0000000204fc7947 */ /* 0x000fea000b800000 */
[----:B------:R-:W-:-:S13]  /*c020*/  ELECT P6, URZ, PT ;  /* 0x00000000003f782f */ /* 0x000fda00038c0000 */
.L_x_317:
[----:B------:R-:W-:Y:S04]  /*c030*/  BSSY B0, `(.L_x_304) ;  /* 0x000001a000007945 */ /* 0x000fe80003800000 */
[----:B------:R-:W-:Y:S05]  /*c040*/  @!P6 BRA `(.L_x_305) ;  /* 0x000000000060e947 */ /* 0x000fea0003800000 */
[----:B------:R-:W-:-:S04]  /*c050*/  ULOP3.LUT UR4, UR39, 0x2, URZ, 0xfc, !UPT ;  /* 0x0000000227047892 */ /* 0x000fc8000f8efc3f */
[----:B------:R-:W-:-:S06]  /*c060*/  UISETP.NE.AND UP0, UPT, UR4, 0x3, UPT ;  /* 0x000000030400788c */ /* 0x000fcc000bf05270 */
[----:B------:R-:W-:-:S13]  /*c070*/  PLOP3.LUT P0, PT, PT, PT, UP0, 0x80, 0x0 ;  /* 0x000000000000781c */ /* 0x000fda0003f0f008 */
[----:B------:R-:W-:Y:S05]  /*c080*/  @!P0 BRA `(.L_x_306) ;  /* 0x0000000000048947 */ /* 0x000fea0003800000 */
[----:B------:R-:W-:Y:S01]  /*c090*/  BPT.TRAP 0x1 ;  /* 0x000000040000795c */ /* 0x000fe20000300000 */
.L_x_306:
[----:B------:R-:W0:Y:S01]  /*c0a0*/  S2R R3, SR_CgaCtaId ;  /* 0x0000000000037919 */ /* 0x000e220000008800 */
[----:B------:R-:W-:-:S04]  /*c0b0*/  MOV R2, 0x400 ;  /* 0x0000040000027802 */ /* 0x000fc80000000f00 */
[----:B0-----:R-:W-:Y:S02]  /*c0c0*/  LEA R3, R3, R2, 0x18 ;  /* 0x0000000203037211 */ /* 0x001fe400078ec0ff */
[----:B------:R-:W-:-:S03]  /*c0d0*/  SHF.L.U32 R2, R8, 0x1f, RZ ;  /* 0x0000001f08027819 */ /* 0x000fc600000006ff */
[----:B------:R-:W-:-:S04]  /*c0e0*/  VIADD R3, R3, 0x10 ;  /* 0x0000001003037836 */ /* 0x000fc80000000000 */
[C---:B------:R-:W-:Y:S02]  /*c0f0*/  IMAD R7, R0.reuse, 0x8, R3 ;  /* 0x0000000800077824 */ /* 0x040fe400078e0203 */
[----:B------:R-:W-:Y:S02]  /*c100*/  VIADD R0, R0, 0x1 ;  /* 0x0000000100007836 */ /* 0x000fe40000000000 */
[----:B------:R-:W0:Y:S03]  /*c110*/  SYNCS.PHASECHK.TRANS64.TRYWAIT P0, [R7+URZ], R2 ;  /* 0x00000002070075a7 */ /* 0x000e26000800017f */
[----:B------:R-:W-:-:S04]  /*c120*/  ISETP.NE.AND P1, PT, R0, 0x2, PT ;  /* 0x000000020000780c */ /* 0x000fc80003f25270 */
[----:B------:R-:W-:Y:S02]  /*c130*/  SEL R5, RZ, 0x1, P1 ;  /* 0x00000001ff057807 */ /* 0x000fe40000800000 */
[----:B------:R-:W-:Y:S02]  /*c140*/  SEL R0, R0, RZ, P1 ;  /* 0x000000ff00007207 */ /* 0x000fe40000800000 */
[----:B------:R-:W-:Y:S01]  /*c150*/  LOP3.LUT R5, R8, R5, RZ, 0x3c, !PT ;  /* 0x0000000508057212 */ /* 0x000fe200078e3cff */
[----:B0-----:R-:W-:Y:S06]  /*c160*/  @!P0 BRA `(.L_x_307) ;  /* 0x0000000000c88947 */ /* 0x001fec0003800000 */
.L_x_318:
[----:B------:R-:W-:Y:S01]  /*c170*/  IMAD R3, R0, 0x8, R3 ;  /* 0x0000000800037824 */ /* 0x000fe200078e0203 */
[----:B------:R-:W-:-:S07]  /*c180*/  SHF.L.U32 R0, R5, 0x1f, RZ ;  /* 0x0000001f05007819 */ /* 0x000fce00000006ff */
.L_x_308:
[----:B-1----:R1:W2:Y:S02]  /*c190*/  SYNCS.PHASECHK.TRANS64.TRYWAIT P0, [R3+URZ], R0 ;  /* 0x00000000030075a7 */ /* 0x0022a4000800017f */
[----:B--2---:R-:W-:Y:S05]  /*c1a0*/  @!P0 NANOSLEEP.SYNCS 0x989680 ;  /* 0x009896800000895d */ /* 0x004fea0003900000 */
[----:B------:R-:W2:Y:S02]  /*c1b0*/  @!P0 SYNCS.PHASECHK.TRANS64 P0, [R3+URZ], R0 ;  /* 0x00000000030085a7 */ /* 0x000ea4000800007f */
[----:B--2---:R-:W-:Y:S05]  /*c1c0*/  @!P0 BRA `(.L_x_308) ;  /* 0xfffffffc00f08947 */ /* 0x004fea000383ffff */
.L_x_305:
[----:B------:R-:W-:Y:S05]  /*c1d0*/  BSYNC B0 ;  /* 0x0000000000007941 */ /* 0x000fea0003800000 */
.L_x_304:
[----:B------:R-:W-:Y:S05]  /*c1e0*/  EXIT ;  /* 0x000000000000794d */ /* 0x000fea0003800000 */
.L_x_14:
[----:B0-----:R0:W1:Y:S02]  /*c1f0*/  SYNCS.PHASECHK.TRANS64.TRYWAIT P0, [R157+URZ], R0 ;  /* 0x000000009d0075a7 */ /* 0x001064000800017f */
[----:B-1----:R-:W-:Y:S05]  /*c200*/  @!P0 NANOSLEEP.SYNCS 0x989680 ;  /* 0x009896800000895d */ /* 0x002fea0003900000 */
[----:B------:R-:W1:Y:S02]  /*c210*/  @!P0 SYNCS.PHASECHK.TRANS64 P0, [R157+URZ], R0 ;  /* 0x000000009d0085a7 */ /* 0x000e64000800007f */
[----:B-1----:R-:W-:Y:S05]  /*c220*/  @!P0 BRA `(.L_x_14) ;  /* 0xfffffffc00f08947 */ /* 0x002fea000383ffff */
[----:B------:R-:W-:Y:S05]  /*c230*/  BRA `(.L_x_309) ;  /* 0xffffff5000c47947 */ /* 0x000fea000383ffff */
.L_x_19:
[----:B-1----:R1:W2:Y:S02]  /*c240*/  SYNCS.PHASECHK.TRANS64.TRYWAIT P1, [R3+URZ], R0 ;  /* 0x00000000030075a7 */ /* 0x0022a4000802017f */
[----:B--2---:R-:W-:Y:S05]  /*c250*/  @!P1 NANOSLEEP.SYNCS 0x989680 ;  /* 0x009896800000995d */ /* 0x004fea0003900000 */
[----:B------:R-:W2:Y:S02]  /*c260*/  @!P1 SYNCS.PHASECHK.TRANS64 P1, [R3+URZ], R0 ;  /* 0x00000000030095a7 */ /* 0x000ea4000802007f */
[----:B--2---:R-:W-:Y:S05]  /*c270*/  @!P1 BRA `(.L_x_19) ;  /* 0xfffffffc00f09947 */ /* 0x004fea000383ffff */
[----:B------:R-:W-:Y:S05]  /*c280*/  BRA `(.L_x_18) ;  /* 0xffffff5400347947 */ /* 0x000fea000383ffff */
.L_x_24:
[----:B-1----:R-:W-:-:S04]  /*c290*/  IMAD.U32 R4, RZ, RZ, UR8 ;  /* 0x00000008ff047e24 */ /* 0x002fc8000f8e00ff */
[----:B------:R1:W2:Y:S03]  /*c2a0*/  SYNCS.PHASECHK.TRANS64.TRYWAIT P1, [R4+URZ], R3 ;  /* 0x00000003040075a7 */ /* 0x0002a6000802017f */
[----:B--2---:R-:W-:Y:S05]  /*c2b0*/  @!P1 NANOSLEEP.SYNCS 0x989680 ;  /* 0x009896800000995d */ /* 0x004fea0003900000 */
[----:B------:R-:W2:Y:S02]  /*c2c0*/  @!P1 SYNCS.PHASECHK.TRANS64 P1, [R4+URZ], R3 ;  /* 0x00000003040095a7 */ /* 0x000ea4000802007f */
[----:B--2---:R-:W-:Y:S05]  /*c2d0*/  @!P1 BRA `(.L_x_24) ;  /* 0xfffffffc00ec9947 */ /* 0x004fea000383ffff */
[----:B------:R-:W-:Y:S05]  /*c2e0*/  BRA `(.L_x_23) ;  /* 0xffffff5c00907947 */ /* 0x000fea000383ffff */
.L_x_30:
[----:B0-----:R0:W1:Y:S02]  /*c2f0*/  SYNCS.PHASECHK.TRANS64.TRYWAIT P0, [R157+URZ+0x10], R0 ;  /* 0x000010009d0075a7 */ /* 0x001064000800017f */
[----:B-1----:R-:W-:Y:S05]  /*c300*/  @!P0 NANOSLEEP.SYNCS 0x989680 ;  /* 0x009896800000895d */ /* 0x002fea0003900000 */
[----:B------:R-:W1:Y:S02]  /*c310*/  @!P0 SYNCS.PHASECHK.TRANS64 P0, [R157+URZ+0x10], R0 ;  /* 0x000010009d0085a7 */ /* 0x000e64000800007f */
[----:B-1----:R-:W-:Y:S05]  /*c320*/  @!P0 BRA `(.L_x_30) ;  /* 0xfffffffc00f08947 */ /* 0x002fea000383ffff */
[----:B------:R-:W-:Y:S05]  /*c330*/  BRA `(.L_x_310) ;  /* 0xffffff68005c7947 */ /* 0x000fea000383ffff */
.L_x_291:
[----:B------:R-:W-:Y:S01]  /*c340*/  BSSY B1, `(.L_x_311) ;  /* 0x0000006000017945 */ /* 0x000fe20003800000 */
[----:B------:R-:W-:-:S07]  /*c350*/  IMAD.MOV.U32 R15, RZ, RZ, -0x1 ;  /* 0xffffffffff0f7424 */ /* 0x000fce00078e00ff */
[----:B------:R-:W-:Y:S05]  /*c360*/  WARPSYNC.COLLECTIVE R15, `(.L_x_312) ;  /* 0x000000000f0c7348 */ /* 0x000fea0003c00000 */
[----:B------:R-:W-:Y:S02]  /*c370*/  ELECT P6, UR62, PT ;  /* 0x00000000003e782f */ /* 0x000fe400038c0000 */
[----:B------:R-:W-:Y:S01]  /*c380*/  MOV R14, UR62 ;  /* 0x0000003e000e7c02 */ /* 0x000fe20008000f00 */
[----:B------:R-:W-:Y:S10]  /*c390*/  ENDCOLLECTIVE ;  /* 0x000000000000791b */ /* 0x000ff40003800000 */
.L_x_312:
[----:B------:R-:W-:Y:S05]  /*c3a0*/  BSYNC B1 ;  /* 0x0000000000017941 */ /* 0x000fea0003800000 */
.L_x_311:
[----:B------:R-:W-:Y:S05]  /*c3b0*/  BRA `(.L_x_313) ;  /* 0xffffffec00c87947 */ /* 0x000fea000383ffff */
.L_x_294:
[----:B-1----:R1:W2:Y:S02]  /*c3c0*/  SYNCS.PHASECHK.TRANS64.TRYWAIT P1, [R7+URZ+0x10], R4 ;  /* 0x00001004070075a7 */ /* 0x0022a4000802017f */
[----:B--2---:R-:W-:Y:S05]  /*c3d0*/  @!P1 NANOSLEEP.SYNCS 0x989680 ;  /* 0x009896800000995d */ /* 0x004fea0003900000 */
[----:B------:R-:W2:Y:S02]  /*c3e0*/  @!P1 SYNCS.PHASECHK.TRANS64 P1, [R7+URZ+0x10], R4 ;  /* 0x00001004070095a7 */ /* 0x000ea4000802007f */
[----:B--2---:R-:W-:Y:S05]  /*c3f0*/  @!P1 BRA `(.L_x_294) ;  /* 0xfffffffc00f09947 */ /* 0x004fea000383ffff */
[----:B------:R-:W-:Y:S05]  /*c400*/  BRA `(.L_x_314) ;  /* 0xffffffec00fc7947 */ /* 0x000fea000383ffff */
.L_x_303:
[----:B------:R-:W-:Y:S01]  /*c410*/  BSSY B0, `(.L_x_315) ;  /* 0x0000006000007945 */ /* 0x000fe20003800000 */
[----:B------:R-:W-:-:S07]  /*c420*/  IMAD.MOV.U32 R15, RZ, RZ, -0x1 ;  /* 0xffffffffff0f7424 */ /* 0x000fce00078e00ff */
[----:B------:R-:W-:Y:S05]  /*c430*/  WARPSYNC.COLLECTIVE R15, `(.L_x_316) ;  /* 0x000000000f0c7348 */ /* 0x000fea0003c00000 */
[----:B------:R-:W-:Y:S02]  /*c440*/  ELECT P6, UR62, PT ;  /* 0x00000000003e782f */ /* 0x000fe400038c0000 */
[----:B------:R-:W-:Y:S01]  /*c450*/  MOV R14, UR62 ;  /* 0x0000003e000e7c02 */ /* 0x000fe20008000f00 */
[----:B------:R-:W-:Y:S10]  /*c460*/  ENDCOLLECTIVE ;  /* 0x000000000000791b */ /* 0x000ff40003800000 */
.L_x_316:
[----:B------:R-:W-:Y:S05]  /*c470*/  BSYNC B0 ;  /* 0x0000000000007941 */ /* 0x000fea0003800000 */
.L_x_315:
[----:B------:R-:W-:Y:S05]  /*c480*/  BRA `(.L_x_317) ;  /* 0xfffffff800e87947 */ /* 0x000fea000383ffff */
.L_x_307:
[----:B0-----:R0:W1:Y:S02]  /*c490*/  SYNCS.PHASECHK.TRANS64.TRYWAIT P0, [R7+URZ], R2 ;  /* 0x00000002070075a7 */ /* 0x001064000800017f */
[----:B-1----:R-:W-:Y:S05]  /*c4a0*/  @!P0 NANOSLEEP.SYNCS 0x989680 ;  /* 0x009896800000895d */ /* 0x002fea0003900000 */
[----:B------:R-:W1:Y:S02]  /*c4b0*/  @!P0 SYNCS.PHASECHK.TRANS64 P0, [R7+URZ], R2 ;  /* 0x00000002070085a7 */ /* 0x000e64000800007f */
[----:B-1----:R-:W-:Y:S05]  /*c4c0*/  @!P0 BRA `(.L_x_307) ;  /* 0xfffffffc00f08947 */ /* 0x002fea000383ffff */
[----:B------:R-:W-:Y:S05]  /*c4d0*/  BRA `(.L_x_318) ;  /* 0xfffffffc00247947 */ /* 0x000fea000383ffff */
.L_x_319:
[----:B------:R-:W-:-:S00]  /*c4e0*/  BRA `(.L_x_319) ;  /* 0xfffffffc00fc7947 */ /* 0x000fc0000383ffff */
[----:B------:R-:W-:-:S00]  /*c4f0*/  NOP ;  /* 0x0000000000007918 */ /* 0x000fc00000000000 */
        /* <DEDUP_REMOVED lines=8> */
.L_x_320:


//--------------------- .nv.global.init           --------------------------
	.section	.nv.global.init,"aw",@progbits
.nv.global.init:
	.type		$str$22,@object
	.size		$str$22,($str$23 - $str$22)
$str$22:
        /*0000*/ 	.byte	0x6b, 0x5f, 0x74, 0x69, 0x6c, 0x65, 0x5f, 0x63, 0x6f, 0x75, 0x6e, 0x74, 0x20, 0x3e, 0x3d, 0x20
        /*0010*/ 	.byte	0x31, 0x00
	.type		$str$23,@object
	.size		$str$23,(__unnamed_1 - $str$23)
$str$23:
        /*0012*/ 	.byte	0x2f, 0x74, 0x6d, 0x70, 0x2f, 0x63, 0x75, 0x74, 0x6c, 0x61, 0x73, 0x73, 0x5f, 0x73, 0x77, 0x65
        /*0022*/ 	.byte	0x65, 0x70, 0x5f, 0x73, 0x72, 0x63, 0x2f, 0x69, 0x6e, 0x63, 0x6c, 0x75, 0x64, 0x65, 0x2f, 0x63
        /*0032*/ 	.byte	0x75, 0x74, 0x6c, 0x61, 0x73, 0x73, 0x2f, 0x67, 0x65, 0x6d, 0x6d, 0x2f, 0x63, 0x6f, 0x6c, 0x6c
        /*0042*/ 	.byte	0x65, 0x63, 0x74, 0x69, 0x76, 0x65, 0x2f, 0x73, 0x6d, 0x39, 0x30, 0x5f, 0x6d, 0x6d, 0x61, 0x5f
        /*0052*/ 	.byte	0x74, 0x6d, 0x61, 0x5f, 0x67, 0x6d, 0x6d, 0x61, 0x5f, 0x73, 0x73, 0x5f, 0x77, 0x61, 0x72, 0x70
        /*0062*/ 	.byte	0x73, 0x70, 0x65, 0x63, 0x69, 0x61, 0x6c, 0x69, 0x7a, 0x65, 0x64, 0x2e, 0x68, 0x70, 0x70, 0x00
	.type		__unnamed_1,@object
	.size		__unnamed_1,(.L_0 - __unnamed_1)
__unnamed_1:
        /*0072*/ 	.byte	0x76, 0x6f, 0x69, 0x64, 0x20, 0x63, 0x75, 0x74, 0x6c, 0x61, 0x73, 0x73, 0x3a, 0x3a, 0x67, 0x65
        /* <DEDUP_REMOVED lines=176> */
        /*0b82*/ 	.byte	0x65, 0x3a, 0x3a, 0x69, 0x64, 0x65, 0x6e, 0x74, 0x69, 0x74, 0x79, 0x5d, 0x00
.L_0:


//--------------------- .nv.shared._ZN7cutlass13device_kernelINS_4gemm6kernel13GemmUniversalIN4cute5tupleIJiiiiEEENS1_10collective13CollectiveMmaINS1_34MainloopSm90TmaGmmaWarpSpecializedILi2ENS5_IJNS4_1CILi1EEESB_SB_EEENS1_32KernelTmaWarpSpecializedPingpongEEENS5_IJNSA_ILi64EEENSA_ILi256EEENSA_ILi128EEEEEENS_10tfloat32_tENS5_IJlSB_lEEESJ_SK_NS4_8TiledMMAINS4_8MMA_AtomIJNS4_4SM904GMMA30MMA_64x256x8_F32TF32TF32_SS_TNILNSO_7ScaleInE1ELSQ_1EEEEEENS4_6LayoutISC_NS5_IJNSA_ILi0EEESU_SU_EEEEENS5_IJNS4_10UnderscoreESX_SX_EEEEENS4_13SM90_TMA_LOADENS4_14ComposedLayoutINS4_7SwizzleILi3ELi4ELi3EEENS4_18smem_ptr_flag_bitsILi32EEENST_INS5_IJNSA_ILi8EEENSA_ILi32EEEEEENS5_IJS17_SB_EEEEEEEvNS4_8identityES10_S1B_vS1C_EENS_8epilogue10collective6detail29Sm90TmaWarpSpecializedAdapterINS1F_15DefaultEpilogueISJ_SK_SK_NS1E_6thread17LinearCombinationISJ_Li1EffLNS1J_9ScaleType4KindE0ELNS_15FloatRoundStyleE2ESJ_EENS1_15EpilogueDefaultEEEEEvvEEEEvNT_6ParamsE --------------------------
	.section	.nv.shared._ZN7cutlass13device_kernelINS_4gemm6kernel13GemmUniversalIN4cute5tupleIJiiiiEEENS1_10collective13CollectiveMmaINS1_34MainloopSm90TmaGmmaWarpSpecializedILi2ENS5_IJNS4_1CILi1EEESB_SB_EEENS1_32KernelTmaWarpSpecializedPingpongEEENS5_IJNSA_ILi64EEENSA_ILi256EEENSA_ILi128EEEEEENS_10tfloat32_tENS5_IJlSB_lEEESJ_SK_NS4_8TiledMMAINS4_8MMA_AtomIJNS4_4SM904GMMA30MMA_64x256x8_F32TF32TF32_SS_TNILNSO_7ScaleInE1ELSQ_1EEEEEENS4_6LayoutISC_NS5_IJNSA_ILi0EEESU_SU_EEEEENS5_IJNS4_10UnderscoreESX_SX_EEEEENS4_13SM90_TMA_LOADENS4_14ComposedLayoutINS4_7SwizzleILi3ELi4ELi3EEENS4_18smem_ptr_flag_bitsILi32EEENST_INS5_IJNSA_ILi8EEENSA_ILi32EEEEEENS5_IJS17_SB_EEEEEEEvNS4_8identityES10_S1B_vS1C_EENS_8epilogue10collective6detail29Sm90TmaWarpSpecializedAdapterINS1F_15DefaultEpilogueISJ_SK_SK_NS1E_6thread17LinearCombinationISJ_Li1EffLNS1J_9ScaleType4KindE0ELNS_15FloatRoundStyleE2ESJ_EENS1_15EpilogueDefaultEEEEEvvEEEEvNT_6ParamsE,"aw",@nobits
	.sectionflags	@""
	.align	16
	.zero		1024


//--------------------- .nv.shared.reserved.0     --------------------------
	.section	.nv.shared.reserved.0,"aw",@nobits
	.weak		__nv_reservedSMEM_offset_0_alias
	.size		__nv_reservedSMEM_offset_0_alias, 0, 0
	.other		__nv_reservedSMEM_offset_0_alias,@"STO_CUDA_RESERVED_SHARED STV_DEFAULT"
__nv_reservedSMEM_offset_0_alias:
	.zero		0


//--------------------- .nv.global                --------------------------
	.section	.nv.global,"aw",@nobits
.nv.global:
	.type		_ZN40_INTERNAL_b05c6f82_4_k_cu_ecbbdfe9_273464cute1_E,@object
	.size		_ZN40_INTERNAL_b05c6f82_4_k_cu_ecbbdfe9_273464cute1_E,(_ZN40_INTERNAL_b05c6f82_4_k_cu_ecbbdfe9_273464cuda3std3__45__cpo6cbeginE - _ZN40_INTERNAL_b05c6f82_4_k_cu_ecbbdfe9_273464cute1_E)
_ZN40_INTERNAL_b05c6f82_4_k_cu_ecbbdfe9_273464cute1_E:
	.zero		1
	.type		_ZN40_INTERNAL_b05c6f82_4_k_cu_ecbbdfe9_273464cuda3std3__45__cpo6cbeginE,@object
	.size		_ZN40_INTERNAL_b05c6f82_4_k_cu_ecbbdfe9_273464cuda3std3__45__cpo6cbeginE,(_ZN40_INTERNAL_b05c6f82_4_k_cu_ecbbdfe9_273464cuda3std3__48in_placeE - _ZN40_INTERNAL_b05c6f82_4_k_cu_ecbbdfe9_273464cuda3std3__45__cpo6cbeginE)
_ZN40_INTERNAL_b05c6f82_4_k_cu_ecbbdfe9_273464cuda3std3__45__cpo6cbeginE:
	.zero		1
	.type		_ZN40_INTERNAL_b05c6f82_4_k_cu_ecbbdfe9_273464cuda3std3__48in_placeE,@object
	.size		_ZN40_INTERNAL_b05c6f82_4_k_cu_ecbbdfe9_273464cuda3std3__48in_placeE,(_ZN40_INTERNAL_b05c6f82_4_k_cu_ecbbdfe9_273464cuda3std6ranges3__45__cpo9iter_moveE - _ZN40_INTERNAL_b05c6f82_4_k_cu_ecbbdfe9_273464cuda3std3__48in_placeE)
_ZN40_INTERNAL_b05c6f82_4_k_cu_ecbbdfe9_273464cuda3std3__48in_placeE:
	.zero		1
	.type		_ZN40_INTERNAL_b05c6f82_4_k_cu_ecbbdfe9_273464cuda3std6ranges3__45__cpo9iter_moveE,@object
	.size		_ZN40_INTERNAL_b05c6f82_4_k_cu_ecbbdfe9_273464cuda3std6ranges3__45__cpo9iter_moveE,(_ZN40_INTERNAL_b05c6f82_4_k_cu_ecbbdfe9_273464cuda3std3__45__cpo5beginE - _ZN40_INTERNAL_b05c6f82_4_k_cu_ecbbdfe9_273464cuda3std6ranges3__45__cpo9iter_moveE)
_ZN40_INTERNAL_b05c6f82_4_k_cu_ecbbdfe9_273464cuda3std6ranges3__45__cpo9iter_moveE:
	.zero		1
	.type		_ZN40_INTERNAL_b05c6f82_4_k_cu_ecbbdfe9_273464cuda3std3__45__cpo5beginE,@object
	.size		_ZN40_INTERNAL_b05c6f82_4_k_cu_ecbbdfe9_273464cuda3std3__45__cpo5beginE,(_ZN40_INTERNAL_b05c6f82_4_k_cu_ecbbdfe9_273464cuda3std3__442_GLOBAL__N__b05c6f82_4_k_cu_ecbbdfe9_273466ignoreE - _ZN40_INTERNAL_b05c6f82_4_k_cu_ecbbdfe9_273464cuda3std3__45__cpo5beginE)
_ZN40_INTERNAL_b05c6f82_4_k_cu_ecbbdfe9_273464cuda3std3__45__cpo5beginE:
	.zero		1
	.type		_ZN40_INTERNAL_b05c6f82_4_k_cu_ecbbdfe9_273464cuda3std3__442_GLOBAL__N__b05c6f82_4_k_cu_ecbbdfe9_273466ignoreE,@object
	.size		_ZN40_INTERNAL_b05c6f82_4_k_cu_ecbbdfe9_273464cuda3std3__442_GLOBAL__N__b05c6f82_4_k_cu_ecbbdfe9_273466ignoreE,(_ZN40_INTERNAL_b05c6f82_4_k_cu_ecbbdfe9_273464cute7productE - _ZN40_INTERNAL_b05c6f82_4_k_cu_ecbbdfe9_273464cuda3std3__442_GLOBAL__N__b05c6f82_4_k_cu_ecbbdfe9_273466ignoreE)
_ZN40_INTERNAL_b05c6f82_4_k_cu_ecbbdfe9_273464cuda3std3__442_GLOBAL__N__b05c6f82_4_k_cu_ecbbdfe9_273466ignoreE:
	.zero		1
	.type		_ZN40_INTERNAL_b05c6f82_4_k_cu_ecbbdfe9_273464cute7productE,@object
	.size		_ZN40_INTERNAL_b05c6f82_4_k_cu_ecbbdfe9_273464cute7productE,(_ZN40_INTERNAL_b05c6f82_4_k_cu_ecbbdfe9_273464cuda3std3__45__cpo3endE - _ZN40_INTERNAL_b05c6f82_4_k_cu_ecbbdfe9_273464cute7productE)
_ZN40_INTERNAL_b05c6f82_4_k_cu_ecbbdfe9_273464cute7productE:
	.zero		1
	.type		_ZN40_INTERNAL_b05c6f82_4_k_cu_ecbbdfe9_273464cuda3std3__45__cpo3endE,@object
	.size		_ZN40_INTERNAL_b05c6f82_4_k_cu_ecbbdfe9_273464cuda3std3__45__cpo3endE,(_ZN40_INTERNAL_b05c6f82_4_k_cu_ecbbdfe9_273464cuda3std3__419piecewise_constructE - _ZN40_INTERNAL_b05c6f82_4_k_cu_ecbbdfe9_273464cuda3std3__45__cpo3endE)
_ZN40_INTERNAL_b05c6f82_4_k_cu_ecbbdfe9_273464cuda3std3__45__cpo3endE:
	.zero		1
	.type		_ZN40_INTERNAL_b05c6f82_4_k_cu_ecbbdfe9_273464cuda3std3__419piecewise_constructE,@object
	.size		_ZN40_INTERNAL_b05c6f82_4_k_cu_ecbbdfe9_273464cuda3std3__419piecewise_constructE,(_ZN40_INTERNAL_b05c6f82_4_k_cu_ecbbdfe9_273464cuda3std3__45__cpo4cendE - _ZN40_INTERNAL_b05c6f82_4_k_cu_ecbbdfe9_273464cuda3std3__419piecewise_constructE)
_ZN40_INTERNAL_b05c6f82_4_k_cu_ecbbdfe9_273464cuda3std3__419piecewise_constructE:
	.zero		1
	.type		_ZN40_INTERNAL_b05c6f82_4_k_cu_ecbbdfe9_273464cuda3std3__45__cpo4cendE,@object
	.size		_ZN40_INTERNAL_b05c6f82_4_k_cu_ecbbdfe9_273464cuda3std3__45__cpo4cendE,(_ZN40_INTERNAL_b05c6f82_4_k_cu_ecbbdfe9_273464cuda3std6ranges3__45__cpo4swapE - _ZN40_INTERNAL_b05c6f82_4_k_cu_ecbbdfe9_273464cuda3std3__45__cpo4cendE)
_ZN40_INTERNAL_b05c6f82_4_k_cu_ecbbdfe9_273464cuda3std3__45__cpo4cendE:
	.zero		1
	.type		_ZN40_INTERNAL_b05c6f82_4_k_cu_ecbbdfe9_273464cuda3std6ranges3__45__cpo4swapE,@object
	.size		_ZN40_INTERNAL_b05c6f82_4_k_cu_ecbbdfe9_273464cuda3std6ranges3__45__cpo4swapE,(.L_8 - _ZN40_INTERNAL_b05c6f82_4_k_cu_ecbbdfe9_273464cuda3std6ranges3__45__cpo4swapE)
_ZN40_INTERNAL_b05c6f82_4_k_cu_ecbbdfe9_273464cuda3std6ranges3__45__cpo4swapE:
	.zero		1
.L_8:


//--------------------- .nv.constant0._ZN7cutlass13device_kernelINS_4gemm6kernel13GemmUniversalIN4cute5tupleIJiiiiEEENS1_10collective13CollectiveMmaINS1_34MainloopSm90TmaGmmaWarpSpecializedILi2ENS5_IJNS4_1CILi1EEESB_SB_EEENS1_32KernelTmaWarpSpecializedPingpongEEENS5_IJNSA_ILi64EEENSA_ILi256EEENSA_ILi128EEEEEENS_10tfloat32_tENS5_IJlSB_lEEESJ_SK_NS4_8TiledMMAINS4_8MMA_AtomIJNS4_4SM904GMMA30MMA_64x256x8_F32TF32TF32_SS_TNILNSO_7ScaleInE1ELSQ_1EEEEEENS4_6LayoutISC_NS5_IJNSA_ILi0EEESU_SU_EEEEENS5_IJNS4_10UnderscoreESX_SX_EEEEENS4_13SM90_TMA_LOADENS4_14ComposedLayoutINS4_7SwizzleILi3ELi4ELi3EEENS4_18smem_ptr_flag_bitsILi32EEENST_INS5_IJNSA_ILi8EEENSA_ILi32EEEEEENS5_IJS17_SB_EEEEEEEvNS4_8identityES10_S1B_vS1C_EENS_8epilogue10collective6detail29Sm90TmaWarpSpecializedAdapterINS1F_15DefaultEpilogueISJ_SK_SK_NS1E_6thread17LinearCombinationISJ_Li1EffLNS1J_9ScaleType4KindE0ELNS_15FloatRoundStyleE2ESJ_EENS1_15EpilogueDefaultEEEEEvvEEEEvNT_6ParamsE --------------------------
	.section	.nv.constant0._ZN7cutlass13device_kernelINS_4gemm6kernel13GemmUniversalIN4cute5tupleIJiiiiEEENS1_10collective13CollectiveMmaINS1_34MainloopSm90TmaGmmaWarpSpecializedILi2ENS5_IJNS4_1CILi1EEESB_SB_EEENS1_32KernelTmaWarpSpecializedPingpongEEENS5_IJNSA_ILi64EEENSA_ILi256EEENSA_ILi128EEEEEENS_10tfloat32_tENS5_IJlSB_lEEESJ_SK_NS4_8TiledMMAINS4_8MMA_AtomIJNS4_4SM904GMMA30MMA_64x256x8_F32TF32TF32_SS_TNILNSO_7ScaleInE1ELSQ_1EEEEEENS4_6LayoutISC_NS5_IJNSA_ILi0EEESU_SU_EEEEENS5_IJNS4_10UnderscoreESX_SX_EEEEENS4_13SM90_TMA_LOADENS4_14ComposedLayoutINS4_7SwizzleILi3ELi4ELi3EEENS4_18smem_ptr_flag_bitsILi32EEENST_INS5_IJNSA_ILi8EEENSA_ILi32EEEEEENS5_IJS17_SB_EEEEEEEvNS4_8identityES10_S1B_vS1C_EENS_8epilogue10collective6detail29Sm90TmaWarpSpecializedAdapterINS1F_15DefaultEpilogueISJ_SK_SK_NS1E_6thread17LinearCombinationISJ_Li1EffLNS1J_9ScaleType4KindE0ELNS_15FloatRoundStyleE2ESJ_EENS1_15EpilogueDefaultEEEEEvvEEEEvNT_6ParamsE,"a",@progbits
	.sectionflags	@""
	.align	4
.nv.constant0._ZN7cutlass13device_kernelINS_4gemm6kernel13GemmUniversalIN4cute5tupleIJiiiiEEENS1_10collective13CollectiveMmaINS1_34MainloopSm90TmaGmmaWarpSpecializedILi2ENS5_IJNS4_1CILi1EEESB_SB_EEENS1_32KernelTmaWarpSpecializedPingpongEEENS5_IJNSA_ILi64EEENSA_ILi256EEENSA_ILi128EEEEEENS_10tfloat32_tENS5_IJlSB_lEEESJ_SK_NS4_8TiledMMAINS4_8MMA_AtomIJNS4_4SM904GMMA30MMA_64x256x8_F32TF32TF32_SS_TNILNSO_7ScaleInE1ELSQ_1EEEEEENS4_6LayoutISC_NS5_IJNSA_ILi0EEESU_SU_EEEEENS5_IJNS4_10UnderscoreESX_SX_EEEEENS4_13SM90_TMA_LOADENS4_14ComposedLayoutINS4_7SwizzleILi3ELi4ELi3EEENS4_18smem_ptr_flag_bitsILi32EEENST_INS5_IJNSA_ILi8EEENSA_ILi32EEEEEENS5_IJS17_SB_EEEEEEEvNS4_8identityES10_S1B_vS1C_EENS_8epilogue10collective6detail29Sm90TmaWarpSpecializedAdapterINS1F_15DefaultEpilogueISJ_SK_SK_NS1E_6thread17LinearCombinationISJ_Li1EffLNS1J_9ScaleType4KindE0ELNS_15FloatRoundStyleE2ESJ_EENS1_15EpilogueDefaultEEEEEvvEEEEvNT_6ParamsE:
	.zero		1664


//--------------------- SYMBOLS --------------------------

	.type		.nv.reservedSmem.offset0,@object
	.size		.nv.reservedSmem.offset0,0x4
	.type		__assertfail,@function
